	.target	sm_90a

	.elftype	@"ET_EXEC"


//--------------------- .note.nv.tkinfo           --------------------------
	.section	.note.nv.tkinfo,"",@"SHT_NOTE"
	.sectionflags	@"SHF_NOTE_NV_TKINFO"
	.tkinfo
        /*0018*/ 	.word	0x00000002
        /*0030*/ 	.string	""
        /*0030*/ 	.string	"ptxas"
        /*0030*/ 	.string	"Cuda compilation tools, release 13.0, V13.0.88"
        /*0030*/ 	.string	"Build cuda_13.0.r13.0/compiler.36424714_0"
        /*0030*/ 	.string	"-arch sm_90a -m 64 "



//--------------------- .note.nv.cuinfo           --------------------------
	.section	.note.nv.cuinfo,"",@"SHT_NOTE"
	.sectionflags	@"SHF_NOTE_NV_CUINFO"
        /*0018*/ 	.short	0x0002
        /*001a*/ 	.short	0x005a
        /*001c*/ 	.short	0x0082
	.zero		2


//--------------------- .nv.info                  --------------------------
	.section	.nv.info,"",@"SHT_CUDA_INFO"
	.align	4


	//----- nvinfo : EIATTR_REGCOUNT
	.align		4
        /*0000*/ 	.byte	0x04, 0x2f
        /*0002*/ 	.short	(.L_15 - .L_14)
	.align		4
.L_14:
        /*0004*/ 	.word	index@(_ZN7cutlass13device_kernelINS_4gemm6kernel13GemmUniversalIN4cute5tupleIJiiiiEEENS1_10collective13CollectiveMmaINS1_34MainloopSm90TmaGmmaWarpSpecializedILi6ENS5_IJNS4_1CILi1EEESB_SB_EEENS1_35KernelTmaWarpSpecializedCooperativeEEENS5_IJNSA_ILi128EEESF_NSA_ILi64EEEEEENS_6half_tENS5_IJlSB_lEEESI_SJ_NS4_8TiledMMAINS4_8MMA_AtomIJNS4_4SM904GMMA26MMA_64x128x16_F32F16F16_SSILNSN_5MajorE0ELSP_0ELNSN_7ScaleInE1ELSQ_1EEEEEENS4_6LayoutINS5_IJNSA_ILi2EEESB_SB_EEENS5_IJSB_NSA_ILi0EEESW_EEEEENS5_IJNS4_10UnderscoreESZ_SZ_EEEEENS4_13SM90_TMA_LOADENS4_14ComposedLayoutINS4_7SwizzleILi3ELi4ELi3EEENS4_18smem_ptr_flag_bitsILi16EEENST_INS5_IJNSA_ILi8EEESG_EEENS5_IJSG_SB_EEEEEEEvNS4_8identityES12_S1C_vS1D_EENS_8epilogue10collective6detail29Sm90TmaWarpSpecializedAdapterINS1G_15DefaultEpilogueISI_SJ_SJ_NS1F_6thread17LinearCombinationISI_Li1EffLNS1K_9ScaleType4KindE0ELNS_15FloatRoundStyleE2ESI_EENS1_15EpilogueDefaultEEEEEvvEEEEvNT_6ParamsE)
        /*0008*/ 	.word	0x000000a8


	//----- nvinfo : EIATTR_FRAME_SIZE
	.align		4
.L_15:
        /*000c*/ 	.byte	0x04, 0x11
        /*000e*/ 	.short	(.L_17 - .L_16)
	.align		4
.L_16:
        /*0010*/ 	.word	index@(_ZN7cutlass13device_kernelINS_4gemm6kernel13GemmUniversalIN4cute5tupleIJiiiiEEENS1_10collective13CollectiveMmaINS1_34MainloopSm90TmaGmmaWarpSpecializedILi6ENS5_IJNS4_1CILi1EEESB_SB_EEENS1_35KernelTmaWarpSpecializedCooperativeEEENS5_IJNSA_ILi128EEESF_NSA_ILi64EEEEEENS_6half_tENS5_IJlSB_lEEESI_SJ_NS4_8TiledMMAINS4_8MMA_AtomIJNS4_4SM904GMMA26MMA_64x128x16_F32F16F16_SSILNSN_5MajorE0ELSP_0ELNSN_7ScaleInE1ELSQ_1EEEEEENS4_6LayoutINS5_IJNSA_ILi2EEESB_SB_EEENS5_IJSB_NSA_ILi0EEESW_EEEEENS5_IJNS4_10UnderscoreESZ_SZ_EEEEENS4_13SM90_TMA_LOADENS4_14ComposedLayoutINS4_7SwizzleILi3ELi4ELi3EEENS4_18smem_ptr_flag_bitsILi16EEENST_INS5_IJNSA_ILi8EEESG_EEENS5_IJSG_SB_EEEEEEEvNS4_8identityES12_S1C_vS1D_EENS_8epilogue10collective6detail29Sm90TmaWarpSpecializedAdapterINS1G_15DefaultEpilogueISI_SJ_SJ_NS1F_6thread17LinearCombinationISI_Li1EffLNS1K_9ScaleType4KindE0ELNS_15FloatRoundStyleE2ESI_EENS1_15EpilogueDefaultEEEEEvvEEEEvNT_6ParamsE)
        /*0014*/ 	.word	0x00000000


	//----- nvinfo : EIATTR_MIN_STACK_SIZE
	.align		4
.L_17:
        /*0018*/ 	.byte	0x04, 0x12
        /*001a*/ 	.short	(.L_19 - .L_18)
	.align		4
.L_18:
        /*001c*/ 	.word	index@(_ZN7cutlass13device_kernelINS_4gemm6kernel13GemmUniversalIN4cute5tupleIJiiiiEEENS1_10collective13CollectiveMmaINS1_34MainloopSm90TmaGmmaWarpSpecializedILi6ENS5_IJNS4_1CILi1EEESB_SB_EEENS1_35KernelTmaWarpSpecializedCooperativeEEENS5_IJNSA_ILi128EEESF_NSA_ILi64EEEEEENS_6half_tENS5_IJlSB_lEEESI_SJ_NS4_8TiledMMAINS4_8MMA_AtomIJNS4_4SM904GMMA26MMA_64x128x16_F32F16F16_SSILNSN_5MajorE0ELSP_0ELNSN_7ScaleInE1ELSQ_1EEEEEENS4_6LayoutINS5_IJNSA_ILi2EEESB_SB_EEENS5_IJSB_NSA_ILi0EEESW_EEEEENS5_IJNS4_10UnderscoreESZ_SZ_EEEEENS4_13SM90_TMA_LOADENS4_14ComposedLayoutINS4_7SwizzleILi3ELi4ELi3EEENS4_18smem_ptr_flag_bitsILi16EEENST_INS5_IJNSA_ILi8EEESG_EEENS5_IJSG_SB_EEEEEEEvNS4_8identityES12_S1C_vS1D_EENS_8epilogue10collective6detail29Sm90TmaWarpSpecializedAdapterINS1G_15DefaultEpilogueISI_SJ_SJ_NS1F_6thread17LinearCombinationISI_Li1EffLNS1K_9ScaleType4KindE0ELNS_15FloatRoundStyleE2ESI_EENS1_15EpilogueDefaultEEEEEvvEEEEvNT_6ParamsE)
        /*0020*/ 	.word	0x00000000
.L_19:


//--------------------- .nv.compat                --------------------------
	.section	.nv.compat,"",@"SHT_CUDA_COMPAT_INFO"
	.align	4
        /*0000*/ 	.byte	0x02, 0x09, 0x01, 0x00, 0x02, 0x02, 0x04, 0x00, 0x02, 0x05, 0x05, 0x00, 0x03, 0x07, 0x01, 0x01
        /*0010*/ 	.byte	0x02, 0x03, 0x01, 0x00, 0x02, 0x06, 0x01, 0x00, 0x04, 0x0b, 0x08, 0x00, 0x00, 0x00, 0x00, 0x00
        /*0020*/ 	.byte	0x00, 0x00, 0x00, 0x00


//--------------------- .nv.info._ZN7cutlass13device_kernelINS_4gemm6kernel13GemmUniversalIN4cute5tupleIJiiiiEEENS1_10collective13CollectiveMmaINS1_34MainloopSm90TmaGmmaWarpSpecializedILi6ENS5_IJNS4_1CILi1EEESB_SB_EEENS1_35KernelTmaWarpSpecializedCooperativeEEENS5_IJNSA_ILi128EEESF_NSA_ILi64EEEEEENS_6half_tENS5_IJlSB_lEEESI_SJ_NS4_8TiledMMAINS4_8MMA_AtomIJNS4_4SM904GMMA26MMA_64x128x16_F32F16F16_SSILNSN_5MajorE0ELSP_0ELNSN_7ScaleInE1ELSQ_1EEEEEENS4_6LayoutINS5_IJNSA_ILi2EEESB_SB_EEENS5_IJSB_NSA_ILi0EEESW_EEEEENS5_IJNS4_10UnderscoreESZ_SZ_EEEEENS4_13SM90_TMA_LOADENS4_14ComposedLayoutINS4_7SwizzleILi3ELi4ELi3EEENS4_18smem_ptr_flag_bitsILi16EEENST_INS5_IJNSA_ILi8EEESG_EEENS5_IJSG_SB_EEEEEEEvNS4_8identityES12_S1C_vS1D_EENS_8epilogue10collective6detail29Sm90TmaWarpSpecializedAdapterINS1G_15DefaultEpilogueISI_SJ_SJ_NS1F_6thread17LinearCombinationISI_Li1EffLNS1K_9ScaleType4KindE0ELNS_15FloatRoundStyleE2ESI_EENS1_15EpilogueDefaultEEEEEvvEEEEvNT_6ParamsE --------------------------
	.section	.nv.info._ZN7cutlass13device_kernelINS_4gemm6kernel13GemmUniversalIN4cute5tupleIJiiiiEEENS1_10collective13CollectiveMmaINS1_34MainloopSm90TmaGmmaWarpSpecializedILi6ENS5_IJNS4_1CILi1EEESB_SB_EEENS1_35KernelTmaWarpSpecializedCooperativeEEENS5_IJNSA_ILi128EEESF_NSA_ILi64EEEEEENS_6half_tENS5_IJlSB_lEEESI_SJ_NS4_8TiledMMAINS4_8MMA_AtomIJNS4_4SM904GMMA26MMA_64x128x16_F32F16F16_SSILNSN_5MajorE0ELSP_0ELNSN_7ScaleInE1ELSQ_1EEEEEENS4_6LayoutINS5_IJNSA_ILi2EEESB_SB_EEENS5_IJSB_NSA_ILi0EEESW_EEEEENS5_IJNS4_10UnderscoreESZ_SZ_EEEEENS4_13SM90_TMA_LOADENS4_14ComposedLayoutINS4_7SwizzleILi3ELi4ELi3EEENS4_18smem_ptr_flag_bitsILi16EEENST_INS5_IJNSA_ILi8EEESG_EEENS5_IJSG_SB_EEEEEEEvNS4_8identityES12_S1C_vS1D_EENS_8epilogue10collective6detail29Sm90TmaWarpSpecializedAdapterINS1G_15DefaultEpilogueISI_SJ_SJ_NS1F_6thread17LinearCombinationISI_Li1EffLNS1K_9ScaleType4KindE0ELNS_15FloatRoundStyleE2ESI_EENS1_15EpilogueDefaultEEEEEvvEEEEvNT_6ParamsE,"",@"SHT_CUDA_INFO"
	.sectionflags	@""
	.align	4


	//----- nvinfo : EIATTR_CUDA_API_VERSION
	.align		4
        /*0000*/ 	.byte	0x04, 0x37
        /*0002*/ 	.short	(.L_21 - .L_20)
.L_20:
        /*0004*/ 	.word	0x00000082


	//----- nvinfo : EIATTR_KPARAM_INFO
	.align		4
.L_21:
        /*0008*/ 	.byte	0x04, 0x17
        /*000a*/ 	.short	(.L_23 - .L_22)
.L_22:
        /*000c*/ 	.word	0x00000000
        /*0010*/ 	.short	0x0000
        /*0012*/ 	.short	0x0070
        /*0014*/ 	.byte	0x00, 0xf0, 0x01, 0x10


	//----- nvinfo : EIATTR_SPARSE_MMA_MASK
	.align		4
.L_23:
        /*0018*/ 	.byte	0x03, 0x50
        /*001a*/ 	.short	0x0000


	//----- nvinfo : EIATTR_MAXREG_COUNT
	.align		4
        /*001c*/ 	.byte	0x03, 0x1b
        /*001e*/ 	.short	0x00a8


	//----- nvinfo : EIATTR_NUM_BARRIERS
	.align		4
        /*0020*/ 	.byte	0x02, 0x4c
        /*0022*/ 	.byte	0x01
	.zero		1


	//----- nvinfo : EIATTR_EXTERNS
	.align		4
        /*0024*/ 	.byte	0x04, 0x0f
        /*0026*/ 	.short	(.L_25 - .L_24)


	//   ....[0]....
	.align		4
.L_24:
        /*0028*/ 	.word	index@(__assertfail)


	//----- nvinfo : EIATTR_MERCURY_ISA_VERSION
	.align		4
.L_25:
        /*002c*/ 	.byte	0x03, 0x5f
        /*002e*/ 	.short	0x0101


	//----- nvinfo : EIATTR_INT_WARP_WIDE_INSTR_OFFSETS
	.align		4
        /*0030*/ 	.byte	0x04, 0x31
        /*0032*/ 	.short	(.L_27 - .L_26)


	//   ....[0]....
.L_26:
        /*0034*/ 	.word	0x00000430


	//   ....[1]....
        /*0038*/ 	.word	0x00000440


	//   ....[2]....
        /*003c*/ 	.word	0x00000500


	//----- nvinfo : EIATTR_COOP_GROUP_MASK_REGIDS
	.align		4
.L_27:
        /*0040*/ 	.byte	0x04, 0x29
        /*0042*/ 	.short	(.L_29 - .L_28)


	//   ....[0]....
.L_28:
        /*0044*/ 	.word	0xffffffff


	//   ....[1]....
        /*0048*/ 	.word	0xffffffff


	//   ....[2]....
        /*004c*/ 	.word	0xffffffff


	//   ....[3]....
        /*0050*/ 	.word	0xffffffff


	//   ....[4]....
        /*0054*/ 	.word	0xffffffff


	//----- nvinfo : EIATTR_COOP_GROUP_INSTR_OFFSETS
	.align		4
.L_29:
        /*0058*/ 	.byte	0x04, 0x28
        /*005a*/ 	.short	(.L_31 - .L_30)


	//   ....[0]....
.L_30:
        /*005c*/ 	.word	0x00000060


	//   ....[1]....
        /*0060*/ 	.word	0x00000070


	//   ....[2]....
        /*0064*/ 	.word	0x00000130


	//   ....[3]....
        /*0068*/ 	.word	0x00000300


	//   ....[4]....
        /*006c*/ 	.word	0x00001200


	//----- nvinfo : EIATTR_REG_RECONFIG
	.align		4
.L_31:
        /*0070*/ 	.byte	0x01, 0x54
	.zero		2


	//----- nvinfo : EIATTR_SYSCALL_OFFSETS
	.align		4
        /*0074*/ 	.byte	0x04, 0x46
        /*0076*/ 	.short	(.L_33 - .L_32)


	//   ....[0]....
.L_32:
        /*0078*/ 	.word	0x000013f0


	//----- nvinfo : EIATTR_MBARRIER_INSTR_OFFSETS
	.align		4
.L_33:
        /*007c*/ 	.byte	0x04, 0x39
        /*007e*/ 	.short	(.L_35 - .L_34)


	//   ....[0]....
.L_34:
        /*0080*/ 	.word	0x00000230
        /*0084*/ 	.word	0x000000ff
        /*0088*/ 	.word	0x00000000
        /*008c*/ 	.short	0x0100
        /*008e*/ 	.byte	0x08
	.zero		1


	//   ....[1]....
        /*0090*/ 	.word	0x00000240
        /*0094*/ 	.word	0x000000ff
        /*0098*/ 	.word	0x00000030
        /*009c*/ 	.short	0x0100
        /*009e*/ 	.byte	0x08
	.zero		1


	//   ....[2]....
        /*00a0*/ 	.word	0x00000250
        /*00a4*/ 	.word	0x000000ff
        /*00a8*/ 	.word	0x00000008
        /*00ac*/ 	.short	0x0100
        /*00ae*/ 	.byte	0x08
	.zero		1


	//   ....[3]....
        /*00b0*/ 	.word	0x00000260
        /*00b4*/ 	.word	0x000000ff
        /*00b8*/ 	.word	0x00000038
        /*00bc*/ 	.short	0x0100
        /*00be*/ 	.byte	0x08
	.zero		1


	//   ....[4]....
        /*00c0*/ 	.word	0x00000270
        /*00c4*/ 	.word	0x000000ff
        /*00c8*/ 	.word	0x00000010
        /*00cc*/ 	.short	0x0100
        /*00ce*/ 	.byte	0x08
	.zero		1


	//   ....[5]....
        /*00d0*/ 	.word	0x00000280
        /*00d4*/ 	.word	0x000000ff
        /*00d8*/ 	.word	0x00000040
        /*00dc*/ 	.short	0x0100
        /*00de*/ 	.byte	0x08
	.zero		1


	//   ....[6]....
        /*00e0*/ 	.word	0x00000290
        /*00e4*/ 	.word	0x000000ff
        /*00e8*/ 	.word	0x00000018
        /*00ec*/ 	.short	0x0100
        /*00ee*/ 	.byte	0x08
	.zero		1


	//   ....[7]....
        /*00f0*/ 	.word	0x000002a0
        /*00f4*/ 	.word	0x000000ff
        /*00f8*/ 	.word	0x00000048
        /*00fc*/ 	.short	0x0100
        /*00fe*/ 	.byte	0x08
	.zero		1


	//   ....[8]....
        /*0100*/ 	.word	0x000002b0
        /*0104*/ 	.word	0x000000ff
        /*0108*/ 	.word	0x00000020
        /*010c*/ 	.short	0x0100
        /*010e*/ 	.byte	0x08
	.zero		1


	//   ....[9]....
        /*0110*/ 	.word	0x000002c0
        /*0114*/ 	.word	0x000000ff
        /*0118*/ 	.word	0x00000050
        /*011c*/ 	.short	0x0100
        /*011e*/ 	.byte	0x08
	.zero		1


	//   ....[10]....
        /*0120*/ 	.word	0x000002d0
        /*0124*/ 	.word	0x000000ff
        /*0128*/ 	.word	0x00000028
        /*012c*/ 	.short	0x0100
        /*012e*/ 	.byte	0x08
	.zero		1


	//   ....[11]....
        /*0130*/ 	.word	0x000002e0
        /*0134*/ 	.word	0x000000ff
        /*0138*/ 	.word	0x00000058
        /*013c*/ 	.short	0x0100
        /*013e*/ 	.byte	0x08
	.zero		1


	//   ....[12]....
        /*0140*/ 	.word	0x00000580
        /*0144*/ 	.word	0x000000ff
        /*0148*/ 	.word	0x00000070
        /*014c*/ 	.short	0x0100
        /*014e*/ 	.byte	0x08
	.zero		1


	//   ....[13]....
        /*0150*/ 	.word	0x00000600
        /*0154*/ 	.word	0x000000ff
        /*0158*/ 	.word	0x00000078
        /*015c*/ 	.short	0x0100
        /*015e*/ 	.byte	0x08
	.zero		1


	//   ....[14]....
        /*0160*/ 	.word	0x00001470
        /*0164*/ 	.word	0x00000003
        /*0168*/ 	.word	0x00000000
        /*016c*/ 	.short	0x010a
        /*016e*/ 	.byte	0x3f
	.zero		1


	//   ....[15]....
        /*0170*/ 	.word	0x000014d0
        /*0174*/ 	.word	0x00000003
        /*0178*/ 	.word	0x00000000
        /*017c*/ 	.short	0x010a
        /*017e*/ 	.byte	0x3f
	.zero		1


	//   ....[16]....
        /*0180*/ 	.word	0x00001820
        /*0184*/ 	.word	0x000000ff
        /*0188*/ 	.word	0x00000000
        /*018c*/ 	.short	0x010a
        /*018e*/ 	.byte	0x07
	.zero		1


	//   ....[17]....
        /*0190*/ 	.word	0x00001860
        /*0194*/ 	.word	0x000000ff
        /*0198*/ 	.word	0x00000000
        /*019c*/ 	.short	0x010a
        /*019e*/ 	.byte	0x07
	.zero		1


	//   ....[18]....
        /*01a0*/ 	.word	0x00001ac0
        /*01a4*/ 	.word	0x000000ff
        /*01a8*/ 	.word	0x00000000
        /*01ac*/ 	.short	0x0101
        /*01ae*/ 	.byte	0x07
	.zero		1


	//   ....[19]....
        /*01b0*/ 	.word	0x00001ca0
        /*01b4*/ 	.word	0x000000ff
        /*01b8*/ 	.word	0x00000000
        /*01bc*/ 	.short	0x0101
        /*01be*/ 	.byte	0x06
	.zero		1


	//   ....[20]....
        /*01c0*/ 	.word	0x00006e60
        /*01c4*/ 	.word	0x0000000e
        /*01c8*/ 	.word	0x00000030
        /*01cc*/ 	.short	0x010a
        /*01ce*/ 	.byte	0x3f
	.zero		1


	//   ....[21]....
        /*01d0*/ 	.word	0x000071d0
        /*01d4*/ 	.word	0x00000006
        /*01d8*/ 	.word	0x00000078
        /*01dc*/ 	.short	0x0101
        /*01de*/ 	.byte	0x3f
	.zero		1


	//   ....[22]....
        /*01e0*/ 	.word	0x000078f0
        /*01e4*/ 	.word	0x00000007
        /*01e8*/ 	.word	0x00000000
        /*01ec*/ 	.short	0x010a
        /*01ee*/ 	.byte	0x3f
	.zero		1


	//   ....[23]....
        /*01f0*/ 	.word	0x00007970
        /*01f4*/ 	.word	0x00000009
        /*01f8*/ 	.word	0x00000000
        /*01fc*/ 	.short	0x010a
        /*01fe*/ 	.byte	0x3f
	.zero		1


	//   ....[24]....
        /*0200*/ 	.word	0x00007a00
        /*0204*/ 	.word	0x00000006
        /*0208*/ 	.word	0x00000000
        /*020c*/ 	.short	0x010a
        /*020e*/ 	.byte	0x3f
	.zero		1


	//   ....[25]....
        /*0210*/ 	.word	0x00007a90
        /*0214*/ 	.word	0x00000009
        /*0218*/ 	.word	0x00000000
        /*021c*/ 	.short	0x010a
        /*021e*/ 	.byte	0x3f
	.zero		1


	//   ....[26]....
        /*0220*/ 	.word	0x00007b20
        /*0224*/ 	.word	0x00000006
        /*0228*/ 	.word	0x00000000
        /*022c*/ 	.short	0x010a
        /*022e*/ 	.byte	0x3f
	.zero		1


	//   ....[27]....
        /*0230*/ 	.word	0x00007bb0
        /*0234*/ 	.word	0x00000003
        /*0238*/ 	.word	0x00000000
        /*023c*/ 	.short	0x010a
        /*023e*/ 	.byte	0x3f
	.zero		1


	//   ....[28]....
        /*0240*/ 	.word	0x00007c10
        /*0244*/ 	.word	0x00000003
        /*0248*/ 	.word	0x00000000
        /*024c*/ 	.short	0x010a
        /*024e*/ 	.byte	0x3f
	.zero		1


	//   ....[29]....
        /*0250*/ 	.word	0x00007c70
        /*0254*/ 	.word	0x00000004
        /*0258*/ 	.word	0x00000000
        /*025c*/ 	.short	0x010a
        /*025e*/ 	.byte	0x3f
	.zero		1


	//   ....[30]....
        /*0260*/ 	.word	0x00007d40
        /*0264*/ 	.word	0x0000000e
        /*0268*/ 	.word	0x00000030
        /*026c*/ 	.short	0x010a
        /*026e*/ 	.byte	0x3f
	.zero		1


	//   ....[31]....
        /*0270*/ 	.word	0x00007e10
        /*0274*/ 	.word	0x00000007
        /*0278*/ 	.word	0x00000000
        /*027c*/ 	.short	0x010a
        /*027e*/ 	.byte	0x3f
	.zero		1


	//   ....[32]....
        /*0280*/ 	.word	0x00007e60
        /*0284*/ 	.word	0x00000009
        /*0288*/ 	.word	0x00000000
        /*028c*/ 	.short	0x010a
        /*028e*/ 	.byte	0x3f
	.zero		1


	//   ....[33]....
        /*0290*/ 	.word	0x00007eb0
        /*0294*/ 	.word	0x00000006
        /*0298*/ 	.word	0x00000000
        /*029c*/ 	.short	0x010a
        /*029e*/ 	.byte	0x3f
	.zero		1


	//   ....[34]....
        /*02a0*/ 	.word	0x00007f00
        /*02a4*/ 	.word	0x00000009
        /*02a8*/ 	.word	0x00000000
        /*02ac*/ 	.short	0x010a
        /*02ae*/ 	.byte	0x3f
	.zero		1


	//   ....[35]....
        /*02b0*/ 	.word	0x00007f50
        /*02b4*/ 	.word	0x00000006
        /*02b8*/ 	.word	0x00000000
        /*02bc*/ 	.short	0x010a
        /*02be*/ 	.byte	0x3f
	.zero		1


	//----- nvinfo : EIATTR_NUM_MBARRIERS
	.align		4
.L_35:
        /*02c0*/ 	.byte	0x03, 0x38
        /*02c2*/ 	.short	0x000e


	//----- nvinfo : EIATTR_EXIT_INSTR_OFFSETS
	.align		4
        /*02c4*/ 	.byte	0x04, 0x1c
        /*02c6*/ 	.short	(.L_37 - .L_36)


	//   ....[0]....
.L_36:
        /*02c8*/ 	.word	0x000006a0


	//   ....[1]....
        /*02cc*/ 	.word	0x00000f60


	//   ....[2]....
        /*02d0*/ 	.word	0x00006540


	//   ....[3]....
        /*02d4*/ 	.word	0x00006b70


	//   ....[4]....
        /*02d8*/ 	.word	0x00007c00


	//----- nvinfo : EIATTR_MAX_THREADS
	.align		4
.L_37:
        /*02dc*/ 	.byte	0x04, 0x05
        /*02de*/ 	.short	(.L_39 - .L_38)
.L_38:
        /*02e0*/ 	.word	0x00000180
        /*02e4*/ 	.word	0x00000001
        /*02e8*/ 	.word	0x00000001


	//----- nvinfo : EIATTR_CRS_STACK_SIZE
	.align		4
.L_39:
        /*02ec*/ 	.byte	0x04, 0x1e
        /*02ee*/ 	.short	(.L_41 - .L_40)
.L_40:
        /*02f0*/ 	.word	0x00000000


	//----- nvinfo : EIATTR_CBANK_PARAM_SIZE
	.align		4
.L_41:
        /*02f4*/ 	.byte	0x03, 0x19
        /*02f6*/ 	.short	0x0470


	//----- nvinfo : EIATTR_PARAM_CBANK
	.align		4
        /*02f8*/ 	.byte	0x04, 0x0a
        /*02fa*/ 	.short	(.L_43 - .L_42)
	.align		4
.L_42:
        /*02fc*/ 	.word	index@(.nv.constant0._ZN7cutlass13device_kernelINS_4gemm6kernel13GemmUniversalIN4cute5tupleIJiiiiEEENS1_10collective13CollectiveMmaINS1_34MainloopSm90TmaGmmaWarpSpecializedILi6ENS5_IJNS4_1CILi1EEESB_SB_EEENS1_35KernelTmaWarpSpecializedCooperativeEEENS5_IJNSA_ILi128EEESF_NSA_ILi64EEEEEENS_6half_tENS5_IJlSB_lEEESI_SJ_NS4_8TiledMMAINS4_8MMA_AtomIJNS4_4SM904GMMA26MMA_64x128x16_F32F16F16_SSILNSN_5MajorE0ELSP_0ELNSN_7ScaleInE1ELSQ_1EEEEEENS4_6LayoutINS5_IJNSA_ILi2EEESB_SB_EEENS5_IJSB_NSA_ILi0EEESW_EEEEENS5_IJNS4_10UnderscoreESZ_SZ_EEEEENS4_13SM90_TMA_LOADENS4_14ComposedLayoutINS4_7SwizzleILi3ELi4ELi3EEENS4_18smem_ptr_flag_bitsILi16EEENST_INS5_IJNSA_ILi8EEESG_EEENS5_IJSG_SB_EEEEEEEvNS4_8identityES12_S1C_vS1D_EENS_8epilogue10collective6detail29Sm90TmaWarpSpecializedAdapterINS1G_15DefaultEpilogueISI_SJ_SJ_NS1F_6thread17LinearCombinationISI_Li1EffLNS1K_9ScaleType4KindE0ELNS_15FloatRoundStyleE2ESI_EENS1_15EpilogueDefaultEEEEEvvEEEEvNT_6ParamsE)
        /*0300*/ 	.short	0x0210
        /*0302*/ 	.short	0x0470


	//----- nvinfo : EIATTR_SW_WAR
	.align		4
.L_43:
        /*0304*/ 	.byte	0x04, 0x36
        /*0306*/ 	.short	(.L_45 - .L_44)
.L_44:
        /*0308*/ 	.word	0x00000008
.L_45:


//--------------------- .nv.callgraph             --------------------------
	.section	.nv.callgraph,"",@"SHT_CUDA_CALLGRAPH"
	.align	4
	.sectionentsize	8
	.align		4
        /*0000*/ 	.word	0x00000000
	.align		4
        /*0004*/ 	.word	0xffffffff
	.align		4
        /*0008*/ 	.word	index@(_ZN7cutlass13device_kernelINS_4gemm6kernel13GemmUniversalIN4cute5tupleIJiiiiEEENS1_10collective13CollectiveMmaINS1_34MainloopSm90TmaGmmaWarpSpecializedILi6ENS5_IJNS4_1CILi1EEESB_SB_EEENS1_35KernelTmaWarpSpecializedCooperativeEEENS5_IJNSA_ILi128EEESF_NSA_ILi64EEEEEENS_6half_tENS5_IJlSB_lEEESI_SJ_NS4_8TiledMMAINS4_8MMA_AtomIJNS4_4SM904GMMA26MMA_64x128x16_F32F16F16_SSILNSN_5MajorE0ELSP_0ELNSN_7ScaleInE1ELSQ_1EEEEEENS4_6LayoutINS5_IJNSA_ILi2EEESB_SB_EEENS5_IJSB_NSA_ILi0EEESW_EEEEENS5_IJNS4_10UnderscoreESZ_SZ_EEEEENS4_13SM90_TMA_LOADENS4_14ComposedLayoutINS4_7SwizzleILi3ELi4ELi3EEENS4_18smem_ptr_flag_bitsILi16EEENST_INS5_IJNSA_ILi8EEESG_EEENS5_IJSG_SB_EEEEEEEvNS4_8identityES12_S1C_vS1D_EENS_8epilogue10collective6detail29Sm90TmaWarpSpecializedAdapterINS1G_15DefaultEpilogueISI_SJ_SJ_NS1F_6thread17LinearCombinationISI_Li1EffLNS1K_9ScaleType4KindE0ELNS_15FloatRoundStyleE2ESI_EENS1_15EpilogueDefaultEEEEEvvEEEEvNT_6ParamsE)
	.align		4
        /*000c*/ 	.word	index@(__assertfail)
	.align		4
        /*0010*/ 	.word	0x00000000
	.align		4
        /*0014*/ 	.word	0xfffffffe
	.align		4
        /*0018*/ 	.word	0x00000000
	.align		4
        /*001c*/ 	.word	0xfffffffd
	.align		4
        /*0020*/ 	.word	0x00000000
	.align		4
        /*0024*/ 	.word	0xfffffffc


//--------------------- .nv.constant4             --------------------------
	.section	.nv.constant4,"a",@progbits
	.align	8
	.align		8
.nv.constant4:
        /*0000*/ 	.dword	__assertfail
	.align		8
        /*0008*/ 	.dword	__unnamed_1
	.align		8
        /*0010*/ 	.dword	_ZN40_INTERNAL_3586d920_4_k_cu_4045ed5d_305514cuda3std3__45__cpo5beginE
	.align		8
        /*0018*/ 	.dword	_ZN40_INTERNAL_3586d920_4_k_cu_4045ed5d_305514cuda3std3__45__cpo3endE
	.align		8
        /*0020*/ 	.dword	_ZN40_INTERNAL_3586d920_4_k_cu_4045ed5d_305514cuda3std3__45__cpo6cbeginE
	.align		8
        /*0028*/ 	.dword	_ZN40_INTERNAL_3586d920_4_k_cu_4045ed5d_305514cuda3std3__45__cpo4cendE
	.align		8
        /*0030*/ 	.dword	_ZN40_INTERNAL_3586d920_4_k_cu_4045ed5d_305514cuda3std3__442_GLOBAL__N__3586d920_4_k_cu_4045ed5d_305516ignoreE
	.align		8
        /*0038*/ 	.dword	_ZN40_INTERNAL_3586d920_4_k_cu_4045ed5d_305514cuda3std3__419piecewise_constructE
	.align		8
        /*0040*/ 	.dword	_ZN40_INTERNAL_3586d920_4_k_cu_4045ed5d_305514cuda3std3__48in_placeE
	.align		8
        /*0048*/ 	.dword	_ZN40_INTERNAL_3586d920_4_k_cu_4045ed5d_305514cuda3std6ranges3__45__cpo4swapE
	.align		8
        /*0050*/ 	.dword	_ZN40_INTERNAL_3586d920_4_k_cu_4045ed5d_305514cuda3std6ranges3__45__cpo9iter_moveE
	.align		8
        /*0058*/ 	.dword	_ZN40_INTERNAL_3586d920_4_k_cu_4045ed5d_305514cute7productE
	.align		8
        /*0060*/ 	.dword	_ZN40_INTERNAL_3586d920_4_k_cu_4045ed5d_305514cute1_E
	.align		8
        /*0068*/ 	.dword	$str$22
	.align		8
        /*0070*/ 	.dword	$str$23


//--------------------- .text._ZN7cutlass13device_kernelINS_4gemm6kernel13GemmUniversalIN4cute5tupleIJiiiiEEENS1_10collective13CollectiveMmaINS1_34MainloopSm90TmaGmmaWarpSpecializedILi6ENS5_IJNS4_1CILi1EEESB_SB_EEENS1_35KernelTmaWarpSpecializedCooperativeEEENS5_IJNSA_ILi128EEESF_NSA_ILi64EEEEEENS_6half_tENS5_IJlSB_lEEESI_SJ_NS4_8TiledMMAINS4_8MMA_AtomIJNS4_4SM904GMMA26MMA_64x128x16_F32F16F16_SSILNSN_5MajorE0ELSP_0ELNSN_7ScaleInE1ELSQ_1EEEEEENS4_6LayoutINS5_IJNSA_ILi2EEESB_SB_EEENS5_IJSB_NSA_ILi0EEESW_EEEEENS5_IJNS4_10UnderscoreESZ_SZ_EEEEENS4_13SM90_TMA_LOADENS4_14ComposedLayoutINS4_7SwizzleILi3ELi4ELi3EEENS4_18smem_ptr_flag_bitsILi16EEENST_INS5_IJNSA_ILi8EEESG_EEENS5_IJSG_SB_EEEEEEEvNS4_8identityES12_S1C_vS1D_EENS_8epilogue10collective6detail29Sm90TmaWarpSpecializedAdapterINS1G_15DefaultEpilogueISI_SJ_SJ_NS1F_6thread17LinearCombinationISI_Li1EffLNS1K_9ScaleType4KindE0ELNS_15FloatRoundStyleE2ESI_EENS1_15EpilogueDefaultEEEEEvvEEEEvNT_6ParamsE --------------------------
	.section	.text._ZN7cutlass13device_kernelINS_4gemm6kernel13GemmUniversalIN4cute5tupleIJiiiiEEENS1_10collective13CollectiveMmaINS1_34MainloopSm90TmaGmmaWarpSpecializedILi6ENS5_IJNS4_1CILi1EEESB_SB_EEENS1_35KernelTmaWarpSpecializedCooperativeEEENS5_IJNSA_ILi128EEESF_NSA_ILi64EEEEEENS_6half_tENS5_IJlSB_lEEESI_SJ_NS4_8TiledMMAINS4_8MMA_AtomIJNS4_4SM904GMMA26MMA_64x128x16_F32F16F16_SSILNSN_5MajorE0ELSP_0ELNSN_7ScaleInE1ELSQ_1EEEEEENS4_6LayoutINS5_IJNSA_ILi2EEESB_SB_EEENS5_IJSB_NSA_ILi0EEESW_EEEEENS5_IJNS4_10UnderscoreESZ_SZ_EEEEENS4_13SM90_TMA_LOADENS4_14ComposedLayoutINS4_7SwizzleILi3ELi4ELi3EEENS4_18smem_ptr_flag_bitsILi16EEENST_INS5_IJNSA_ILi8EEESG_EEENS5_IJSG_SB_EEEEEEEvNS4_8identityES12_S1C_vS1D_EENS_8epilogue10collective6detail29Sm90TmaWarpSpecializedAdapterINS1G_15DefaultEpilogueISI_SJ_SJ_NS1F_6thread17LinearCombinationISI_Li1EffLNS1K_9ScaleType4KindE0ELNS_15FloatRoundStyleE2ESI_EENS1_15EpilogueDefaultEEEEEvvEEEEvNT_6ParamsE,"ax",@progbits
	.align	128
.text._ZN7cutlass13device_kernelINS_4gemm6kernel13GemmUniversalIN4cute5tupleIJiiiiEEENS1_10collective13CollectiveMmaINS1_34MainloopSm90TmaGmmaWarpSpecializedILi6ENS5_IJNS4_1CILi1EEESB_SB_EEENS1_35KernelTmaWarpSpecializedCooperativeEEENS5_IJNSA_ILi128EEESF_NSA_ILi64EEEEEENS_6half_tENS5_IJlSB_lEEESI_SJ_NS4_8TiledMMAINS4_8MMA_AtomIJNS4_4SM904GMMA26MMA_64x128x16_F32F16F16_SSILNSN_5MajorE0ELSP_0ELNSN_7ScaleInE1ELSQ_1EEEEEENS4_6LayoutINS5_IJNSA_ILi2EEESB_SB_EEENS5_IJSB_NSA_ILi0EEESW_EEEEENS5_IJNS4_10UnderscoreESZ_SZ_EEEEENS4_13SM90_TMA_LOADENS4_14ComposedLayoutINS4_7SwizzleILi3ELi4ELi3EEENS4_18smem_ptr_flag_bitsILi16EEENST_INS5_IJNSA_ILi8EEESG_EEENS5_IJSG_SB_EEEEEEEvNS4_8identityES12_S1C_vS1D_EENS_8epilogue10collective6detail29Sm90TmaWarpSpecializedAdapterINS1G_15DefaultEpilogueISI_SJ_SJ_NS1F_6thread17LinearCombinationISI_Li1EffLNS1K_9ScaleType4KindE0ELNS_15FloatRoundStyleE2ESI_EENS1_15EpilogueDefaultEEEEEvvEEEEvNT_6ParamsE:
        .type           _ZN7cutlass13device_kernelINS_4gemm6kernel13GemmUniversalIN4cute5tupleIJiiiiEEENS1_10collective13CollectiveMmaINS1_34MainloopSm90TmaGmmaWarpSpecializedILi6ENS5_IJNS4_1CILi1EEESB_SB_EEENS1_35KernelTmaWarpSpecializedCooperativeEEENS5_IJNSA_ILi128EEESF_NSA_ILi64EEEEEENS_6half_tENS5_IJlSB_lEEESI_SJ_NS4_8TiledMMAINS4_8MMA_AtomIJNS4_4SM904GMMA26MMA_64x128x16_F32F16F16_SSILNSN_5MajorE0ELSP_0ELNSN_7ScaleInE1ELSQ_1EEEEEENS4_6LayoutINS5_IJNSA_ILi2EEESB_SB_EEENS5_IJSB_NSA_ILi0EEESW_EEEEENS5_IJNS4_10UnderscoreESZ_SZ_EEEEENS4_13SM90_TMA_LOADENS4_14ComposedLayoutINS4_7SwizzleILi3ELi4ELi3EEENS4_18smem_ptr_flag_bitsILi16EEENST_INS5_IJNSA_ILi8EEESG_EEENS5_IJSG_SB_EEEEEEEvNS4_8identityES12_S1C_vS1D_EENS_8epilogue10collective6detail29Sm90TmaWarpSpecializedAdapterINS1G_15DefaultEpilogueISI_SJ_SJ_NS1F_6thread17LinearCombinationISI_Li1EffLNS1K_9ScaleType4KindE0ELNS_15FloatRoundStyleE2ESI_EENS1_15EpilogueDefaultEEEEEvvEEEEvNT_6ParamsE,@function
        .size           _ZN7cutlass13device_kernelINS_4gemm6kernel13GemmUniversalIN4cute5tupleIJiiiiEEENS1_10collective13CollectiveMmaINS1_34MainloopSm90TmaGmmaWarpSpecializedILi6ENS5_IJNS4_1CILi1EEESB_SB_EEENS1_35KernelTmaWarpSpecializedCooperativeEEENS5_IJNSA_ILi128EEESF_NSA_ILi64EEEEEENS_6half_tENS5_IJlSB_lEEESI_SJ_NS4_8TiledMMAINS4_8MMA_AtomIJNS4_4SM904GMMA26MMA_64x128x16_F32F16F16_SSILNSN_5MajorE0ELSP_0ELNSN_7ScaleInE1ELSQ_1EEEEEENS4_6LayoutINS5_IJNSA_ILi2EEESB_SB_EEENS5_IJSB_NSA_ILi0EEESW_EEEEENS5_IJNS4_10UnderscoreESZ_SZ_EEEEENS4_13SM90_TMA_LOADENS4_14ComposedLayoutINS4_7SwizzleILi3ELi4ELi3EEENS4_18smem_ptr_flag_bitsILi16EEENST_INS5_IJNSA_ILi8EEESG_EEENS5_IJSG_SB_EEEEEEEvNS4_8identityES12_S1C_vS1D_EENS_8epilogue10collective6detail29Sm90TmaWarpSpecializedAdapterINS1G_15DefaultEpilogueISI_SJ_SJ_NS1F_6thread17LinearCombinationISI_Li1EffLNS1K_9ScaleType4KindE0ELNS_15FloatRoundStyleE2ESI_EENS1_15EpilogueDefaultEEEEEvvEEEEvNT_6ParamsE,(.L_x_198 - _ZN7cutlass13device_kernelINS_4gemm6kernel13GemmUniversalIN4cute5tupleIJiiiiEEENS1_10collective13CollectiveMmaINS1_34MainloopSm90TmaGmmaWarpSpecializedILi6ENS5_IJNS4_1CILi1EEESB_SB_EEENS1_35KernelTmaWarpSpecializedCooperativeEEENS5_IJNSA_ILi128EEESF_NSA_ILi64EEEEEENS_6half_tENS5_IJlSB_lEEESI_SJ_NS4_8TiledMMAINS4_8MMA_AtomIJNS4_4SM904GMMA26MMA_64x128x16_F32F16F16_SSILNSN_5MajorE0ELSP_0ELNSN_7ScaleInE1ELSQ_1EEEEEENS4_6LayoutINS5_IJNSA_ILi2EEESB_SB_EEENS5_IJSB_NSA_ILi0EEESW_EEEEENS5_IJNS4_10UnderscoreESZ_SZ_EEEEENS4_13SM90_TMA_LOADENS4_14ComposedLayoutINS4_7SwizzleILi3ELi4ELi3EEENS4_18smem_ptr_flag_bitsILi16EEENST_INS5_IJNSA_ILi8EEESG_EEENS5_IJSG_SB_EEEEEEEvNS4_8identityES12_S1C_vS1D_EENS_8epilogue10collective6detail29Sm90TmaWarpSpecializedAdapterINS1G_15DefaultEpilogueISI_SJ_SJ_NS1F_6thread17LinearCombinationISI_Li1EffLNS1K_9ScaleType4KindE0ELNS_15FloatRoundStyleE2ESI_EENS1_15EpilogueDefaultEEEEEvvEEEEvNT_6ParamsE)
        .other          _ZN7cutlass13device_kernelINS_4gemm6kernel13GemmUniversalIN4cute5tupleIJiiiiEEENS1_10collective13CollectiveMmaINS1_34MainloopSm90TmaGmmaWarpSpecializedILi6ENS5_IJNS4_1CILi1EEESB_SB_EEENS1_35KernelTmaWarpSpecializedCooperativeEEENS5_IJNSA_ILi128EEESF_NSA_ILi64EEEEEENS_6half_tENS5_IJlSB_lEEESI_SJ_NS4_8TiledMMAINS4_8MMA_AtomIJNS4_4SM904GMMA26MMA_64x128x16_F32F16F16_SSILNSN_5MajorE0ELSP_0ELNSN_7ScaleInE1ELSQ_1EEEEEENS4_6LayoutINS5_IJNSA_ILi2EEESB_SB_EEENS5_IJSB_NSA_ILi0EEESW_EEEEENS5_IJNS4_10UnderscoreESZ_SZ_EEEEENS4_13SM90_TMA_LOADENS4_14ComposedLayoutINS4_7SwizzleILi3ELi4ELi3EEENS4_18smem_ptr_flag_bitsILi16EEENST_INS5_IJNSA_ILi8EEESG_EEENS5_IJSG_SB_EEEEEEEvNS4_8identityES12_S1C_vS1D_EENS_8epilogue10collective6detail29Sm90TmaWarpSpecializedAdapterINS1G_15DefaultEpilogueISI_SJ_SJ_NS1F_6thread17LinearCombinationISI_Li1EffLNS1K_9ScaleType4KindE0ELNS_15FloatRoundStyleE2ESI_EENS1_15EpilogueDefaultEEEEEvvEEEEvNT_6ParamsE,@"STO_CUDA_ENTRY STV_DEFAULT"
_ZN7cutlass13device_kernelINS_4gemm6kernel13GemmUniversalIN4cute5tupleIJiiiiEEENS1_10collective13CollectiveMmaINS1_34MainloopSm90TmaGmmaWarpSpecializedILi6ENS5_IJNS4_1CILi1EEESB_SB_EEENS1_35KernelTmaWarpSpecializedCooperativeEEENS5_IJNSA_ILi128EEESF_NSA_ILi64EEEEEENS_6half_tENS5_IJlSB_lEEESI_SJ_NS4_8TiledMMAINS4_8MMA_AtomIJNS4_4SM904GMMA26MMA_64x128x16_F32F16F16_SSILNSN_5MajorE0ELSP_0ELNSN_7ScaleInE1ELSQ_1EEEEEENS4_6LayoutINS5_IJNSA_ILi2EEESB_SB_EEENS5_IJSB_NSA_ILi0EEESW_EEEEENS5_IJNS4_10UnderscoreESZ_SZ_EEEEENS4_13SM90_TMA_LOADENS4_14ComposedLayoutINS4_7SwizzleILi3ELi4ELi3EEENS4_18smem_ptr_flag_bitsILi16EEENST_INS5_IJNSA_ILi8EEESG_EEENS5_IJSG_SB_EEEEEEEvNS4_8identityES12_S1C_vS1D_EENS_8epilogue10collective6detail29Sm90TmaWarpSpecializedAdapterINS1G_15DefaultEpilogueISI_SJ_SJ_NS1F_6thread17LinearCombinationISI_Li1EffLNS1K_9ScaleType4KindE0ELNS_15FloatRoundStyleE2ESI_EENS1_15EpilogueDefaultEEEEEvvEEEEvNT_6ParamsE:
[----:B------:R-:W0:Y:S01]  /*0000*/  LDC R1, c[0x0][0x28] ;  /* 0x00000a00ff017b82 */ /* 0x000e220000000800 */
[----:B------:R-:W1:Y:S01]  /*0010*/  S2R R3, SR_TID.X ;  /* 0x0000000000037919 */ /* 0x000e620000002100 */
[----:B------:R-:W-:Y:S01]  /*0020*/  ELECT P0, URZ, PT ;  /* 0x00000000003f782f */ /* 0x000fe20003800000 */
[----:B------:R-:W-:Y:S01]  /*0030*/  BSSY B0, `(.L_x_0) ;  /* 0x000000f000007945 */ /* 0x000fe20003800000 */
[--C-:B-1----:R-:W-:Y:S02]  /*0040*/  SHF.R.U32.HI R0, RZ, 0x5, R3.reuse ;  /* 0x00000005ff007819 */ /* 0x102fe40000011603 */
[----:B------:R-:W-:-:S03]  /*0050*/  SHF.R.U32.HI R14, RZ, 0x7, R3 ;  /* 0x00000007ff0e7819 */ /* 0x000fc60000011603 */
[----:B------:R-:W1:Y:S04]  /*0060*/  SHFL.IDX PT, R4, R0, RZ, 0x1f ;  /* 0x00001fff00047589 */ /* 0x000e6800000e0000 */
[----:B------:R2:W3:Y:S01]  /*0070*/  SHFL.IDX PT, R10, R14, RZ, 0x1f ;  /* 0x00001fff0e0a7589 */ /* 0x0004e200000e0000 */
[----:B-1----:R-:W-:-:S13]  /*0080*/  ISETP.NE.OR P0, PT, R4, RZ, !P0 ;  /* 0x000000ff0400720c */ /* 0x002fda0004705670 */
[----:B0-23--:R-:W-:Y:S05]  /*0090*/  @P0 BRA `(.L_x_1) ;  /* 0x0000000000200947 */ /* 0x00dfea0003800000 */
[----:B------:R-:W-:Y:S02]  /*00a0*/  ULDC.64 UR4, c[0x0][0x198] ;  /* 0x0000660000047ab9 */ /* 0x000fe40000000a00 */
[----:B------:R-:W-:Y:S02]  /*00b0*/  UIADD3 UR6, UP0, UR4, 0xf0, URZ ;  /* 0x000000f004067890 */ /* 0x000fe4000ff1e03f */
[----:B------:R-:W-:Y:S02]  /*00c0*/  UIADD3 UR4, UP1, UR4, 0x1f0, URZ ;  /* 0x000001f004047890 */ /* 0x000fe4000ff3e03f */
[----:B------:R-:W-:Y:S02]  /*00d0*/  UIADD3.X UR7, URZ, UR5, URZ, UP0, !UPT ;  /* 0x000000053f077290 */ /* 0x000fe400087fe43f */
[----:B------:R-:W-:-:S07]  /*00e0*/  UIADD3.X UR5, URZ, UR5, URZ, UP1, !UPT ;  /* 0x000000053f057290 */ /* 0x000fce0008ffe43f */
[----:B------:R0:W-:Y:S02]  /*00f0*/  UTMACCTL.PF [UR6] ;  /* 0x00000000060079b9 */ /* 0x0001e40008040000 */
[----:B------:R0:W-:Y:S02]  /*0100*/  UTMACCTL.PF [UR4] ;  /* 0x00000000040079b9 */ /* 0x0001e40008040000 */
[----:B0-----:R-:W-:Y:S01]  /*0110*/  NOP ;  /* 0x0000000000007918 */ /* 0x001fe20000000000 */
.L_x_1:
[----:B------:R-:W-:Y:S05]  /*0120*/  BSYNC B0 ;  /* 0x0000000000007941 */ /* 0x000fea0003800000 */
.L_x_0:
[----:B------:R-:W0:Y:S02]  /*0130*/  SHFL.IDX PT, R2, R0, RZ, 0x1f ;  /* 0x00001fff00027589 */ /* 0x000e2400000e0000 */
[----:B0-----:R-:W-:-:S13]  /*0140*/  ISETP.NE.AND P0, PT, R2, RZ, PT ;  /* 0x000000ff0200720c */ /* 0x001fda0003f05270 */
[----:B------:R-:W-:Y:S05]  /*0150*/  @P0 BRA `(.L_x_2) ;  /* 0x0000000000680947 */ /* 0x000fea0003800000 */
[----:B------:R-:W0:Y:S01]  /*0160*/  S2UR UR8, SR_CgaCtaId ;  /* 0x00000000000879c3 */ /* 0x000e220000008800 */
[----:B------:R-:W-:Y:S01]  /*0170*/  UMOV UR4, 0x400 ;  /* 0x0000040000047882 */ /* 0x000fe20000000000 */
[----:B------:R-:W-:Y:S01]  /*0180*/  UMOV UR5, 0x1 ;  /* 0x0000000100057882 */ /* 0x000fe20000000000 */
[----:B------:R-:W-:Y:S01]  /*0190*/  UMOV UR6, 0x100 ;  /* 0x0000010000067882 */ /* 0x000fe20000000000 */
[----:B------:R-:W-:Y:S01]  /*01a0*/  ELECT P0, URZ, PT ;  /* 0x00000000003f782f */ /* 0x000fe20003800000 */
[----:B------:R-:W-:-:S04]  /*01b0*/  UIADD3 UR6, -UR6, 0x100000, URZ ;  /* 0x0010000006067890 */ /* 0x000fc8000fffe13f */
[----:B------:R-:W-:Y:S02]  /*01c0*/  USHF.L.U32 UR7, UR6, 0xb, URZ ;  /* 0x0000000b06077899 */ /* 0x000fe4000800063f */
[----:B------:R-:W-:Y:S02]  /*01d0*/  USHF.L.U32 UR6, UR6, 0x1, URZ ;  /* 0x0000000106067899 */ /* 0x000fe4000800063f */
[----:B0-----:R-:W-:Y:S02]  /*01e0*/  ULEA UR8, UR8, UR4, 0x18 ;  /* 0x0000000408087291 */ /* 0x001fe4000f8ec03f */
[----:B------:R-:W-:-:S04]  /*01f0*/  UIADD3 UR4, -UR5, 0x100000, URZ ;  /* 0x0010000005047890 */ /* 0x000fc8000fffe13f */
[----:B------:R-:W-:Y:S02]  /*0200*/  USHF.L.U32 UR5, UR4, 0xb, URZ ;  /* 0x0000000b04057899 */ /* 0x000fe4000800063f */
[----:B------:R-:W-:Y:S01]  /*0210*/  USHF.L.U32 UR4, UR4, 0x1, URZ ;  /* 0x0000000104047899 */ /* 0x000fe2000800063f */
[----:B------:R-:W0:Y:S11]  /*0220*/  FENCE.VIEW.ASYNC.S ;  /* 0x00000000000073c6 */ /* 0x000e360000000000 */
[----:B0-----:R0:W1:Y:S01]  /*0230*/  SYNCS.EXCH.64 URZ, [UR8], UR4 ;  /* 0x00000004083f75b2 */ /* 0x0010620008000100 */
[----:B------:R0:W2:Y:S01]  /*0240*/  SYNCS.EXCH.64 URZ, [UR8+0x30], UR6 ;  /* 0x00003006083f75b2 */ /* 0x0000a20008000100 */
[----:B------:R0:W3:Y:S01]  /*0250*/  SYNCS.EXCH.64 URZ, [UR8+0x8], UR4 ;  /* 0x00000804083f75b2 */ /* 0x0000e20008000100 */
[----:B------:R0:W4:Y:S01]  /*0260*/  SYNCS.EXCH.64 URZ, [UR8+0x38], UR6 ;  /* 0x00003806083f75b2 */ /* 0x0001220008000100 */
[----:B------:R0:W0:Y:S01]  /*0270*/  SYNCS.EXCH.64 URZ, [UR8+0x10], UR4 ;  /* 0x00001004083f75b2 */ /* 0x0000220008000100 */
[----:B------:R0:W0:Y:S01]  /*0280*/  SYNCS.EXCH.64 URZ, [UR8+0x40], UR6 ;  /* 0x00004006083f75b2 */ /* 0x0000220008000100 */
[----:B------:R0:W0:Y:S01]  /*0290*/  SYNCS.EXCH.64 URZ, [UR8+0x18], UR4 ;  /* 0x00001804083f75b2 */ /* 0x0000220008000100 */
[----:B------:R0:W0:Y:S01]  /*02a0*/  SYNCS.EXCH.64 URZ, [UR8+0x48], UR6 ;  /* 0x00004806083f75b2 */ /* 0x0000220008000100 */
[----:B------:R0:W0:Y:S01]  /*02b0*/  SYNCS.EXCH.64 URZ, [UR8+0x20], UR4 ;  /* 0x00002004083f75b2 */ /* 0x0000220008000100 */
[----:B------:R0:W0:Y:S01]  /*02c0*/  SYNCS.EXCH.64 URZ, [UR8+0x50], UR6 ;  /* 0x00005006083f75b2 */ /* 0x0000220008000100 */
[----:B------:R0:W0:Y:S01]  /*02d0*/  SYNCS.EXCH.64 URZ, [UR8+0x28], UR4 ;  /* 0x00002804083f75b2 */ /* 0x0000220008000100 */
[----:B------:R0:W0:Y:S01]  /*02e0*/  SYNCS.EXCH.64 URZ, [UR8+0x58], UR6 ;  /* 0x00005806083f75b2 */ /* 0x0000220008000100 */
[----:B------:R-:W-:Y:S01]  /*02f0*/  NOP ;  /* 0x0000000000007918 */ /* 0x000fe20000000000 */
.L_x_2:
[----:B------:R-:W5:Y:S01]  /*0300*/  SHFL.IDX PT, R0, R0, RZ, 0x1f ;  /* 0x00001fff00007589 */ /* 0x000f6200000e0000 */
[----:B------:R-:W-:Y:S01]  /*0310*/  ELECT P0, URZ, PT ;  /* 0x00000000003f782f */ /* 0x000fe20003800000 */
[----:B------:R-:W1:Y:S01]  /*0320*/  LDC R2, c[0x0][0x65c] ;  /* 0x00019700ff027b82 */ /* 0x000e620000000800 */
[----:B------:R-:W-:Y:S01]  /*0330*/  SHF.R.S32.HI R7, RZ, 0x1f, R4 ;  /* 0x0000001fff077819 */ /* 0x000fe20000011404 */
[----:B------:R-:W2:Y:S01]  /*0340*/  S2R R5, SR_CTAID.Y ;  /* 0x0000000000057919 */ /* 0x000ea20000002600 */
[----:B0-----:R-:W-:Y:S01]  /*0350*/  UMOV UR4, 0x20 ;  /* 0x0000002000047882 */ /* 0x001fe20000000000 */
[----:B------:R-:W-:Y:S01]  /*0360*/  NOP ;  /* 0x0000000000007918 */ /* 0x000fe20000000000 */
[----:B------:R-:W-:Y:S01]  /*0370*/  LEA.HI R7, R7, R4, RZ, 0x2 ;  /* 0x0000000407077211 */ /* 0x000fe200078f10ff */
[----:B------:R-:W0:Y:S01]  /*0380*/  S2R R6, SR_CTAID.X ;  /* 0x0000000000067919 */ /* 0x000e220000002500 */
[----:B------:R-:W-:Y:S01]  /*0390*/  ISETP.NE.AND P2, PT, R10, RZ, PT ;  /* 0x000000ff0a00720c */ /* 0x000fe20003f45270 */
[----:B------:R-:W-:Y:S01]  /*03a0*/  NOP ;  /* 0x0000000000007918 */ /* 0x000fe20000000000 */
[----:B------:R-:W-:-:S02]  /*03b0*/  LOP3.LUT R7, R7, 0xfffffffc, RZ, 0xc0, !PT ;  /* 0xfffffffc07077812 */ /* 0x000fc400078ec0ff */
[----:B-----5:R-:W-:Y:S02]  /*03c0*/  ISETP.NE.OR P0, PT, R0, RZ, !P0 ;  /* 0x000000ff0000720c */ /* 0x020fe40004705670 */
[----:B-1----:R-:W-:-:S04]  /*03d0*/  ISETP.NE.AND P3, PT, R2, 0x1, PT ;  /* 0x000000010200780c */ /* 0x002fc80003f65270 */
[----:B------:R-:W-:Y:S01]  /*03e0*/  P2R R0, PR, RZ, 0x8 ;  /* 0x00000008ff007803 */ /* 0x000fe20000000000 */
[----:B------:R-:W-:Y:S01]  /*03f0*/  IMAD.IADD R0, R4, 0x1, -R7 ;  /* 0x0000000104007824 */ /* 0x000fe200078e0a07 */
[----:B------:R-:W-:Y:S01]  /*0400*/  LOP3.LUT R4, R3, 0x7f, RZ, 0xc0, !PT ;  /* 0x0000007f03047812 */ /* 0x000fe200078ec0ff */
[----:B------:R-:W-:-:S03]  /*0410*/  IMAD.MOV.U32 R7, RZ, RZ, RZ ;  /* 0x000000ffff077224 */ /* 0x000fc600078e00ff */
[----:B------:R-:W-:Y:S01]  /*0420*/  ISETP.NE.AND P1, PT, R0, 0x3, PT ;  /* 0x000000030000780c */ /* 0x000fe20003f25270 */
[----:B------:R-:W-:Y:S01]  /*0430*/  VOTEU.ALL UP0, P0 ;  /* 0x00000000003f7886 */ /* 0x000fe20000000000 */
[----:B------:R-:W-:Y:S01]  /*0440*/  VOTEU.ALL UP1, P0 ;  /* 0x00000000003f7886 */ /* 0x000fe20000020000 */
[----:B------:R-:W0:Y:S01]  /*0450*/  @P3 LDC R17, c[0x0][0x10] ;  /* 0x00000400ff113b82 */ /* 0x000e220000000800 */
[----:B--2---:R-:W-:Y:S02]  /*0460*/  @P3 IMAD.MOV.U32 R8, RZ, RZ, R5 ;  /* 0x000000ffff083224 */ /* 0x004fe400078e0005 */
[----:B------:R-:W-:Y:S01]  /*0470*/  @!UP0 UMOV UR6, 0x400 ;  /* 0x0000040000068882 */ /* 0x000fe20000000000 */
[----:B------:R-:W-:-:S04]  /*0480*/  @!UP0 UIADD3 UR4, -UR4, 0x100000, URZ ;  /* 0x0010000004048890 */ /* 0x000fc8000fffe13f */
[----:B------:R-:W-:Y:S02]  /*0490*/  @!UP0 USHF.L.U32 UR5, UR4, 0xb, URZ ;  /* 0x0000000b04058899 */ /* 0x000fe4000800063f */
[----:B------:R-:W-:Y:S01]  /*04a0*/  @!UP0 USHF.L.U32 UR4, UR4, 0x1, URZ ;  /* 0x0000000104048899 */ /* 0x000fe2000800063f */
[----:B------:R-:W-:Y:S01]  /*04b0*/  @P3 IMAD.MOV.U32 R9, RZ, RZ, RZ ;  /* 0x000000ffff093224 */ /* 0x000fe200078e00ff */
[----:B------:R-:W1:Y:S08]  /*04c0*/  @!UP0 S2UR UR7, SR_CgaCtaId ;  /* 0x00000000000789c3 */ /* 0x000e700000008800 */
[----:B------:R-:W2:Y:S01]  /*04d0*/  @!P3 LDC R11, c[0x0][0xc] ;  /* 0x00000300ff0bbb82 */ /* 0x000ea20000000800 */
[----:B0-----:R-:W-:Y:S01]  /*04e0*/  @P3 IMAD.WIDE.U32 R16, R6, R17, R8 ;  /* 0x0000001106103225 */ /* 0x001fe200078e0008 */
[----:B-1----:R-:W-:Y:S01]  /*04f0*/  @!UP0 ULEA UR8, UR7, UR6, 0x18 ;  /* 0x0000000607088291 */ /* 0x002fe2000f8ec03f */
[----:B------:R-:W-:-:S02]  /*0500*/  VOTEU.ALL UP0, P0 ;  /* 0x00000000003f7886 */ /* 0x000fc40000000000 */
[----:B------:R-:W-:Y:S01]  /*0510*/  ULDC UR6, c[0x0][0xc] ;  /* 0x0000030000067ab9 */ /* 0x000fe20000000800 */
[----:B------:R-:W-:Y:S01]  /*0520*/  ISETP.EQ.OR P0, PT, R0, RZ, !P1 ;  /* 0x000000ff0000720c */ /* 0x000fe20004f02670 */
[----:B------:R-:W-:-:S03]  /*0530*/  ULDC UR7, c[0x0][0x10] ;  /* 0x0000040000077ab9 */ /* 0x000fc60000000800 */
[C---:B------:R-:W-:Y:S01]  /*0540*/  ISETP.EQ.AND P0, PT, R10.reuse, RZ, P0 ;  /* 0x000000ff0a00720c */ /* 0x040fe20000702270 */
[----:B------:R-:W-:Y:S02]  /*0550*/  VIADD R10, R10, 0xffffffff ;  /* 0xffffffff0a0a7836 */ /* 0x000fe40000000000 */
[----:B--2---:R-:W-:Y:S01]  /*0560*/  @!P3 IMAD.WIDE.U32 R8, R11, R5, R6 ;  /* 0x000000050b08b225 */ /* 0x004fe200078e0006 */
[----:B------:R-:W0:Y:S02]  /*0570*/  FENCE.VIEW.ASYNC.S ;  /* 0x00000000000073c6 */ /* 0x000e240000000000 */
[----:B0-----:R-:W3:Y:S01]  /*0580*/  @!UP0 SYNCS.EXCH.64 URZ, [UR8+0x70], UR4 ;  /* 0x00007004083f85b2 */ /* 0x001ee20008000100 */
[----:B------:R-:W-:Y:S01]  /*0590*/  SEL R18, RZ, 0x1, !P0 ;  /* 0x00000001ff127807 */ /* 0x000fe20004000000 */
[----:B------:R-:W-:Y:S01]  /*05a0*/  @P3 IMAD.MOV.U32 R11, RZ, RZ, RZ ;  /* 0x000000ffff0b3224 */ /* 0x000fe200078e00ff */
[----:B------:R-:W-:Y:S01]  /*05b0*/  ISETP.GE.U32.AND P1, PT, R10, 0x2, PT ;  /* 0x000000020a00780c */ /* 0x000fe20003f26070 */
[----:B------:R-:W-:-:S02]  /*05c0*/  @!P3 IMAD.MOV.U32 R16, RZ, RZ, R8 ;  /* 0x000000ffff10b224 */ /* 0x000fc400078e0008 */
[----:B------:R-:W-:Y:S01]  /*05d0*/  @P3 IMAD.IADD R17, R17, 0x1, R11 ;  /* 0x0000000111113824 */ /* 0x000fe200078e020b */
[----:B------:R-:W-:Y:S01]  /*05e0*/  SEL R18, R18, 0x2, P1 ;  /* 0x0000000212127807 */ /* 0x000fe20000800000 */
[----:B------:R-:W-:Y:S01]  /*05f0*/  @!P3 IMAD.MOV.U32 R17, RZ, RZ, R9 ;  /* 0x000000ffff11b224 */ /* 0x000fe200078e0009 */
[----:B------:R0:W3:Y:S01]  /*0600*/  @!UP1 SYNCS.EXCH.64 URZ, [UR8+0x78], UR4 ;  /* 0x00007804083f95b2 */ /* 0x0000e20008000100 */
[----:B------:R-:W-:Y:S01]  /*0610*/  NOP ;  /* 0x0000000000007918 */ /* 0x000fe20000000000 */
[----:B0-----:R-:W-:-:S03]  /*0620*/  UIMAD.WIDE.U32 UR4, UR6, UR7, URZ ;  /* 0x00000007060472a5 */ /* 0x001fc6000f8e003f */
[----:B------:R-:W-:Y:S02]  /*0630*/  ULDC UR6, c[0x0][0x14] ;  /* 0x0000050000067ab9 */ /* 0x000fe40000000800 */
[----:B------:R-:W-:Y:S02]  /*0640*/  UIMAD.WIDE.U32 UR36, UR4, UR6, URZ ;  /* 0x00000006042472a5 */ /* 0x000fe4000f8e003f */
[----:B------:R-:W-:-:S04]  /*0650*/  UIMAD UR42, UR5, UR6, URZ ;  /* 0x00000006052a72a4 */ /* 0x000fc8000f8e023f */
[----:B------:R-:W-:Y:S01]  /*0660*/  UIADD3 UR42, UR37, UR42, URZ ;  /* 0x0000002a252a7290 */ /* 0x000fe2000fffe03f */
[----:B---34-:R-:W-:Y:S06]  /*0670*/  BAR.SYNC.DEFER_BLOCKING 0x0 ;  /* 0x0000000000007b1d */ /* 0x018fec0000010000 */
[----:B------:R-:W-:Y:S05]  /*0680*/  @!P2 BRA `(.L_x_3) ;  /* 0x0000005c00b0a947 */ /* 0x000fea0003800000 */
[----:B------:R-:W-:-:S13]  /*0690*/  ISETP.GT.U32.AND P0, PT, R10, 0x1, PT ;  /* 0x000000010a00780c */ /* 0x000fda0003f04070 */
[----:B------:R-:W-:Y:S05]  /*06a0*/  @P0 EXIT ;  /* 0x000000000000094d */ /* 0x000fea0003800000 */
[----:B------:R-:W-:Y:S01]  /*06b0*/  ULDC.64 UR4, c[0x0][0x650] ;  /* 0x0001940000047ab9 */ /* 0x000fe20000000a00 */
[----:B------:R-:W-:Y:S01]  /*06c0*/  PRMT R0, RZ, 0x7610, R0 ;  /* 0x00007610ff007816 */ /* 0x000fe20000000000 */
[----:B------:R-:W-:Y:S01]  /*06d0*/  IMAD.MOV.U32 R101, RZ, RZ, -0x1 ;  /* 0xffffffffff657424 */ /* 0x000fe200078e00ff */
[----:B------:R-:W-:Y:S01]  /*06e0*/  ISETP.GE.U32.AND P0, PT, R16, UR4, PT ;  /* 0x0000000410007c0c */ /* 0x000fe2000bf06070 */
[----:B------:R-:W-:Y:S02]  /*06f0*/  IMAD.MOV.U32 R100, RZ, RZ, -0x1 ;  /* 0xffffffffff647424 */ /* 0x000fe400078e00ff */
[----:B------:R-:W-:Y:S01]  /*0700*/  IMAD.MOV.U32 R99, RZ, RZ, -0x1 ;  /* 0xffffffffff637424 */ /* 0x000fe200078e00ff */
[----:B------:R-:W-:-:S13]  /*0710*/  ISETP.GE.U32.AND.EX P0, PT, R17, UR5, PT, P0 ;  /* 0x0000000511007c0c */ /* 0x000fda000bf06100 */
[----:B------:R-:W-:Y:S05]  /*0720*/  @P0 BRA `(.L_x_4) ;  /* 0x0000000400540947 */ /* 0x000fea0003800000 */
[----:B------:R-:W0:Y:S01]  /*0730*/  LDC.64 R20, c[0x0][0x628] ;  /* 0x00018a00ff147b82 */ /* 0x000e220000000a00 */
[----:B------:R-:W-:Y:S02]  /*0740*/  IMAD.MOV.U32 R8, RZ, RZ, R16 ;  /* 0x000000ffff087224 */ /* 0x000fe400078e0010 */
[----:B------:R-:W-:-:S05]  /*0750*/  IMAD.MOV.U32 R9, RZ, RZ, R17 ;  /* 0x000000ffff097224 */ /* 0x000fca00078e0011 */
[----:B------:R-:W1:Y:S08]  /*0760*/  LDC R0, c[0x0][0x630] ;  /* 0x00018c00ff007b82 */ /* 0x000e700000000800 */
[----:B------:R-:W2:Y:S01]  /*0770*/  LDC.64 R22, c[0x0][0x620] ;  /* 0x00018800ff167b82 */ /* 0x000ea20000000a00 */
[----:B0-----:R-:W-:-:S04]  /*0780*/  ISETP.NE.U32.AND P0, PT, R20, RZ, PT ;  /* 0x000000ff1400720c */ /* 0x001fc80003f05070 */
[----:B------:R-:W-:-:S13]  /*0790*/  ISETP.NE.AND.EX P0, PT, R21, RZ, PT, P0 ;  /* 0x000000ff1500720c */ /* 0x000fda0003f05300 */
[----:B-12---:R-:W-:Y:S05]  /*07a0*/  @!P0 BRA `(.L_x_5) ;  /* 0x0000000000288947 */ /* 0x006fea0003800000 */
[----:B------:R-:W0:Y:S02]  /*07b0*/  LDC R13, c[0x0][0x634] ;  /* 0x00018d00ff0d7b82 */ /* 0x000e240000000800 */
[----:B0-----:R-:W-:-:S05]  /*07c0*/  IADD3 R13, P0, R16, R13, RZ ;  /* 0x0000000d100d7210 */ /* 0x001fca0007f1e0ff */
[----:B------:R-:W-:-:S04]  /*07d0*/  IMAD.X R15, RZ, RZ, R17, P0 ;  /* 0x000000ffff0f7224 */ /* 0x000fc800000e0611 */
[----:B------:R-:W-:-:S04]  /*07e0*/  IMAD.WIDE.U32 R8, R15, R20, RZ ;  /* 0x000000140f087225 */ /* 0x000fc800078e00ff */
[----:B------:R-:W-:-:S04]  /*07f0*/  IMAD.WIDE.U32 R10, P0, R13, R21, R8 ;  /* 0x000000150d0a7225 */ /* 0x000fc80007800008 */
[----:B------:R-:W-:-:S04]  /*0800*/  IMAD.WIDE.U32 R8, R13, R20, RZ ;  /* 0x000000140d087225 */ /* 0x000fc800078e00ff */
[----:B------:R-:W-:Y:S01]  /*0810*/  IMAD.X R13, RZ, RZ, RZ, P0 ;  /* 0x000000ffff0d7224 */ /* 0x000fe200000e06ff */
[----:B------:R-:W-:Y:S01]  /*0820*/  IADD3 RZ, P0, R9, R10, RZ ;  /* 0x0000000a09ff7210 */ /* 0x000fe20007f1e0ff */
[----:B------:R-:W-:-:S04]  /*0830*/  IMAD.MOV.U32 R12, RZ, RZ, R11 ;  /* 0x000000ffff0c7224 */ /* 0x000fc800078e000b */
[----:B------:R-:W-:-:S08]  /*0840*/  IMAD.WIDE.U32.X R8, R15, R21, R12, P0 ;  /* 0x000000150f087225 */ /* 0x000fd000000e040c */
.L_x_5:
[-CC-:B------:R-:W-:Y:S01]  /*0850*/  SHF.R.U64 R99, R8, R0.reuse, R9.reuse ;  /* 0x0000000008637219 */ /* 0x180fe20000001209 */
[----:B------:R-:W0:Y:S01]  /*0860*/  LDC R12, c[0x0][0x618] ;  /* 0x00018600ff0c7b82 */ /* 0x000e220000000800 */
[----:B------:R-:W-:Y:S01]  /*0870*/  SHF.R.U32.HI R7, RZ, R0, R9 ;  /* 0x00000000ff077219 */ /* 0x000fe20000011609 */
[----:B------:R-:W-:Y:S01]  /*0880*/  ULDC UR4, c[0x0][0x150] ;  /* 0x0000540000047ab9 */ /* 0x000fe20000000800 */
[----:B------:R-:W-:Y:S02]  /*0890*/  IADD3 R11, P0, RZ, -R99, RZ ;  /* 0x80000063ff0b7210 */ /* 0x000fe40007f1e0ff */
[----:B------:R-:W-:-:S03]  /*08a0*/  I2FP.F32.U32 R0, R6 ;  /* 0x0000000600007245 */ /* 0x000fc60000201000 */
[----:B------:R-:W1:Y:S01]  /*08b0*/  LDC.64 R30, c[0x0][0x640] ;  /* 0x00019000ff1e7b82 */ /* 0x000e620000000a00 */
[----:B------:R-:W-:Y:S02]  /*08c0*/  IMAD.X R13, RZ, RZ, ~R7, P0 ;  /* 0x000000ffff0d7224 */ /* 0x000fe400000e0e07 */
[----:B------:R-:W-:Y:S01]  /*08d0*/  FMUL R0, R0, UR4 ;  /* 0x0000000400007c20 */ /* 0x000fe20008400000 */
[----:B------:R-:W-:Y:S01]  /*08e0*/  IMAD.WIDE.U32 R8, R11, R22, R16 ;  /* 0x000000160b087225 */ /* 0x000fe200078e0010 */
[----:B------:R-:W-:-:S03]  /*08f0*/  ULDC UR4, c[0x0][0x154] ;  /* 0x0000550000047ab9 */ /* 0x000fc60000000800 */
[----:B------:R-:W-:Y:S01]  /*0900*/  IMAD R10, R13, R22, RZ ;  /* 0x000000160d0a7224 */ /* 0x000fe200078e02ff */
[----:B------:R-:W2:Y:S01]  /*0910*/  LDC R7, c[0x0][0x144] ;  /* 0x00005100ff077b82 */ /* 0x000ea20000000800 */
[----:B------:R-:W3:Y:S02]  /*0920*/  F2I.U32.TRUNC.NTZ R0, R0 ;  /* 0x0000000000007305 */ /* 0x000ee4000020f000 */
[----:B------:R-:W-:-:S04]  /*0930*/  IMAD R11, R11, R23, R10 ;  /* 0x000000170b0b7224 */ /* 0x000fc800078e020a */
[----:B------:R-:W-:Y:S01]  /*0940*/  IMAD.IADD R9, R9, 0x1, R11 ;  /* 0x0000000109097824 */ /* 0x000fe200078e020b */
[----:B------:R-:W4:Y:S01]  /*0950*/  LDC R24, c[0x0][0x608] ;  /* 0x00018200ff187b82 */ /* 0x000f220000000800 */
[----:B------:R-:W-:-:S03]  /*0960*/  IMAD.MOV.U32 R11, RZ, RZ, -0x1 ;  /* 0xffffffffff0b7424 */ /* 0x000fc600078e00ff */
[-CC-:B0-----:R-:W-:Y:S02]  /*0970*/  SHF.R.U64 R22, R8, R12.reuse, R9.reuse ;  /* 0x0000000c08167219 */ /* 0x181fe40000001209 */
[----:B------:R-:W-:Y:S02]  /*0980*/  I2FP.F32.U32 R8, R5 ;  /* 0x0000000500087245 */ /* 0x000fe40000201000 */
[----:B------:R-:W0:Y:S01]  /*0990*/  LDC R28, c[0x0][0x658] ;  /* 0x00019600ff1c7b82 */ /* 0x000e220000000800 */
[----:B-1----:R-:W-:Y:S01]  /*09a0*/  ISETP.NE.U32.AND P0, PT, R30, RZ, PT ;  /* 0x000000ff1e00720c */ /* 0x002fe20003f05070 */
[----:B---3--:R-:W-:Y:S02]  /*09b0*/  IMAD.MOV R10, RZ, RZ, -R0 ;  /* 0x000000ffff0a7224 */ /* 0x008fe400078e0a00 */
[----:B------:R-:W-:Y:S01]  /*09c0*/  FMUL R8, R8, UR4 ;  /* 0x0000000408087c20 */ /* 0x000fe20008400000 */
[----:B------:R-:W-:Y:S02]  /*09d0*/  SHF.R.U32.HI R9, RZ, R12, R9 ;  /* 0x0000000cff097219 */ /* 0x000fe40000011609 */
[----:B------:R-:W-:Y:S01]  /*09e0*/  ISETP.NE.AND.EX P0, PT, R31, RZ, PT, P0 ;  /* 0x000000ff1f00720c */ /* 0x000fe20003f05300 */
[----:B------:R1:W3:Y:S01]  /*09f0*/  F2I.U32.TRUNC.NTZ R15, R8 ;  /* 0x00000008000f7305 */ /* 0x0002e2000020f000 */
[----:B------:R-:W1:Y:S01]  /*0a00*/  LDC R20, c[0x0][0x148] ;  /* 0x00005200ff147b82 */ /* 0x000e620000000800 */
[----:B--2---:R-:W-:-:S07]  /*0a10*/  IMAD R0, R7, R10, R6 ;  /* 0x0000000a07007224 */ /* 0x004fce00078e0206 */
[----:B------:R-:W2:Y:S01]  /*0a20*/  LDC R26, c[0x0][0x600] ;  /* 0x00018000ff1a7b82 */ /* 0x000ea20000000800 */
[-CC-:B----4-:R-:W-:Y:S02]  /*0a30*/  SHF.R.U64 R32, R22, R24.reuse, R9.reuse ;  /* 0x0000001816207219 */ /* 0x190fe40000001209 */
[----:B------:R-:W-:Y:S01]  /*0a40*/  SHF.R.U32.HI R7, RZ, R24, R9 ;  /* 0x00000018ff077219 */ /* 0x000fe20000011609 */
[----:B------:R-:W-:-:S04]  /*0a50*/  IMAD.MOV.U32 R9, RZ, RZ, 0x1 ;  /* 0x00000001ff097424 */ /* 0x000fc800078e00ff */
[----:B------:R-:W4:Y:S01]  /*0a60*/  LDC R21, c[0x0][0x648] ;  /* 0x00019200ff157b82 */ /* 0x000f220000000800 */
[-C--:B0-----:R-:W-:Y:S02]  /*0a70*/  SHF.L.U32 R6, R11, R28.reuse, RZ ;  /* 0x0000001c0b067219 */ /* 0x081fe400000006ff */
[--C-:B------:R-:W-:Y:S02]  /*0a80*/  SHF.R.U64 R24, R32, R28, R7.reuse ;  /* 0x0000001c20187219 */ /* 0x100fe40000001207 */
[----:B------:R-:W-:Y:S02]  /*0a90*/  LOP3.LUT R13, RZ, R6, RZ, 0x33, !PT ;  /* 0x00000006ff0d7212 */ /* 0x000fe400078e33ff */
[-C--:B------:R-:W-:Y:S01]  /*0aa0*/  SHF.R.U32.HI R7, RZ, R28.reuse, R7 ;  /* 0x0000001cff077219 */ /* 0x080fe20000011607 */
[----:B------:R-:W0:Y:S01]  /*0ab0*/  LDC R23, c[0x0][0x638] ;  /* 0x00018e00ff177b82 */ /* 0x000e220000000800 */
[----:B------:R-:W-:Y:S01]  /*0ac0*/  SHF.L.U32 R12, R9, R28, RZ ;  /* 0x0000001c090c7219 */ /* 0x000fe200000006ff */
[----:B------:R-:W-:-:S06]  /*0ad0*/  IMAD.MOV.U32 R6, RZ, RZ, R24 ;  /* 0x000000ffff067224 */ /* 0x000fcc00078e0018 */
[----:B------:R-:W0:Y:S01]  /*0ae0*/  LDC R101, c[0x0][0x610] ;  /* 0x00018400ff657b82 */ /* 0x000e220000000800 */
[----:B-1-3--:R-:W-:Y:S05]  /*0af0*/  @!P0 BRA `(.L_x_6) ;  /* 0x0000000000288947 */ /* 0x00afea0003800000 */
[----:B------:R-:W1:Y:S02]  /*0b00*/  LDC R11, c[0x0][0x64c] ;  /* 0x00019300ff0b7b82 */ /* 0x000e640000000800 */
[----:B-1----:R-:W-:-:S05]  /*0b10*/  IADD3 R11, P0, R24, R11, RZ ;  /* 0x0000000b180b7210 */ /* 0x002fca0007f1e0ff */
        /* <DEDUP_REMOVED lines=8> */
.L_x_6:
[----:B----4-:R-:W-:Y:S01]  /*0ba0*/  SHF.R.U64 R6, R6, R21, R7 ;  /* 0x0000001506067219 */ /* 0x010fe20000001207 */
[----:B--2---:R-:W-:Y:S01]  /*0bb0*/  VIADD R7, R26, 0xffffffff ;  /* 0xffffffff1a077836 */ /* 0x004fe20000000000 */
[----:B------:R-:W-:Y:S01]  /*0bc0*/  LOP3.LUT R13, R32, R13, RZ, 0xc0, !PT ;  /* 0x0000000d200d7212 */ /* 0x000fe200078ec0ff */
[----:B------:R-:W-:Y:S02]  /*0bd0*/  IMAD.MOV R15, RZ, RZ, -R15 ;  /* 0x000000ffff0f7224 */ /* 0x000fe400078e0a0f */
[----:B------:R-:W-:Y:S02]  /*0be0*/  IMAD.MOV R8, RZ, RZ, -R6 ;  /* 0x000000ffff087224 */ /* 0x000fe400078e0a06 */
[----:B------:R-:W-:Y:S01]  /*0bf0*/  IMAD R13, R12, R6, R13 ;  /* 0x000000060c0d7224 */ /* 0x000fe200078e020d */
[----:B------:R-:W-:Y:S01]  /*0c00*/  LOP3.LUT R6, R22, R7, RZ, 0xc0, !PT ;  /* 0x0000000716067212 */ /* 0x000fe200078ec0ff */
[----:B------:R-:W-:Y:S02]  /*0c10*/  @P3 IMAD R0, R20, R15, R5 ;  /* 0x0000000f14003224 */ /* 0x000fe400078e0205 */
[----:B0-----:R-:W-:-:S02]  /*0c20*/  IMAD R5, R8, R23, R24 ;  /* 0x0000001708057224 */ /* 0x001fc400078e0218 */
[----:B------:R-:W-:Y:S02]  /*0c30*/  IMAD R101, R13, R101, R0 ;  /* 0x000000650d657224 */ /* 0x000fe400078e0200 */
[----:B------:R-:W-:Y:S02]  /*0c40*/  IMAD R6, R5, R26, R6 ;  /* 0x0000001a05067224 */ /* 0x000fe400078e0206 */
[----:B------:R-:W-:-:S03]  /*0c50*/  IMAD.MOV.U32 R0, RZ, RZ, 0x1 ;  /* 0x00000001ff007424 */ /* 0x000fc600078e00ff */
[----:B------:R-:W-:Y:S02]  /*0c60*/  SEL R100, R6, R101, !P3 ;  /* 0x0000006506647207 */ /* 0x000fe40005800000 */
[----:B------:R-:W-:-:S07]  /*0c70*/  SEL R101, R101, R6, !P3 ;  /* 0x0000000665657207 */ /* 0x000fce0005800000 */
.L_x_4:
[----:B------:R-:W-:-:S08]  /*0c80*/  NOP ;  /* 0x0000000000007918 */ /* 0x000fd00000000000 */
[----:B------:R-:W0:Y:S02]  /*0c90*/  USETMAXREG.TRY_ALLOC.CTAPOOL UP0, 0xe8 ;  /* 0x000000e8000079c8 */ /* 0x000e240008000600 */
[----:B0-----:R-:W-:-:S13]  /*0ca0*/  PLOP3.LUT P0, PT, PT, PT, UP0, 0x80, 0x0 ;  /* 0x000000000000781c */ /* 0x001fda0003f0f008 */
[----:B------:R-:W-:Y:S05]  /*0cb0*/  @!P0 BRA `(.L_x_4) ;  /* 0xfffffffc00f08947 */ /* 0x000fea000383ffff */
[----:B------:R-:W-:Y:S01]  /*0cc0*/  ULDC.64 UR4, c[0x0][0x598] ;  /* 0x0001660000047ab9 */ /* 0x000fe20000000a00 */
[----:B------:R-:W-:Y:S01]  /*0cd0*/  ULDC.64 UR38, c[0x0][0x208] ;  /* 0x0000820000267ab9 */ /* 0x000fe20000000a00 */
[----:B------:R-:W-:-:S04]  /*0ce0*/  ISETP.NE.U32.AND P0, PT, RZ, UR4, PT ;  /* 0x00000004ff007c0c */ /* 0x000fc8000bf05070 */
[----:B------:R-:W-:-:S13]  /*0cf0*/  ISETP.NE.AND.EX P0, PT, RZ, UR5, PT, P0 ;  /* 0x00000005ff007c0c */ /* 0x000fda000bf05300 */
[----:B------:R-:W-:Y:S05]  /*0d00*/  @!P0 BRA `(.L_x_7) ;  /* 0x00000000001c8947 */ /* 0x000fea0003800000 */
[----:B------:R-:W0:Y:S02]  /*0d10*/  LDC.64 R6, c[0x0][0x598] ;  /* 0x00016600ff067b82 */ /* 0x000e240000000a00 */
[----:B0-----:R-:W2:Y:S02]  /*0d20*/  LDG.E.64 R6, desc[UR38][R6.64] ;  /* 0x0000002606067981 */ /* 0x001ea4000c1e1b00 */
[----:B--2---:R-:W-:-:S04]  /*0d30*/  ISETP.NE.U32.AND P0, PT, R6, RZ, PT ;  /* 0x000000ff0600720c */ /* 0x004fc80003f05070 */
[----:B------:R-:W-:-:S13]  /*0d40*/  ISETP.NE.AND.EX P0, PT, R7, RZ, PT, P0 ;  /* 0x000000ff0700720c */ /* 0x000fda0003f05300 */
[----:B------:R-:W-:Y:S05]  /*0d50*/  @!P0 BRA `(.L_x_7) ;  /* 0x0000000000088947 */ /* 0x000fea0003800000 */
[----:B------:R0:W5:Y:S01]  /*0d60*/  LD.E R19, desc[UR38][R6.64] ;  /* 0x0000002606137980 */ /* 0x000162000c101900 */
[----:B------:R-:W-:Y:S05]  /*0d70*/  BRA `(.L_x_8) ;  /* 0x0000000000247947 */ /* 0x000fea0003800000 */
.L_x_7:
[----:B------:R-:W-:Y:S02]  /*0d80*/  ULDC.64 UR4, c[0x0][0x588] ;  /* 0x0001620000047ab9 */ /* 0x000fe40000000a00 */
[----:B------:R-:W-:-:S04]  /*0d90*/  ISETP.NE.U32.AND P0, PT, RZ, UR4, PT ;  /* 0x00000004ff007c0c */ /* 0x000fc8000bf05070 */
[----:B------:R-:W-:-:S13]  /*0da0*/  ISETP.NE.AND.EX P0, PT, RZ, UR5, PT, P0 ;  /* 0x00000005ff007c0c */ /* 0x000fda000bf05300 */
[----:B------:R-:W-:Y:S05]  /*0db0*/  @!P0 BRA `(.L_x_9) ;  /* 0x00000000000c8947 */ /* 0x000fea0003800000 */
[----:B------:R-:W0:Y:S02]  /*0dc0*/  LDC.64 R6, c[0x0][0x588] ;  /* 0x00016200ff067b82 */ /* 0x000e240000000a00 */
[----:B0-----:R1:W5:Y:S01]  /*0dd0*/  LDG.E R19, desc[UR38][R6.64] ;  /* 0x0000002606137981 */ /* 0x001362000c1e1900 */
[----:B------:R-:W-:Y:S05]  /*0de0*/  BRA `(.L_x_8) ;  /* 0x0000000000087947 */ /* 0x000fea0003800000 */
.L_x_9:
[----:B------:R-:W-:Y:S02]  /*0df0*/  ULDC UR4, c[0x0][0x580] ;  /* 0x0001600000047ab9 */ /* 0x000fe40000000800 */
[----:B------:R-:W-:-:S07]  /*0e00*/  IMAD.U32 R19, RZ, RZ, UR4 ;  /* 0x00000004ff137e24 */ /* 0x000fce000f8e00ff */
.L_x_8:
[----:B------:R-:W-:Y:S02]  /*0e10*/  ULDC.64 UR4, c[0x0][0x5a0] ;  /* 0x0001680000047ab9 */ /* 0x000fe40000000a00 */
[----:B------:R-:W-:-:S04]  /*0e20*/  ISETP.NE.U32.AND P0, PT, RZ, UR4, PT ;  /* 0x00000004ff007c0c */ /* 0x000fc8000bf05070 */
[----:B------:R-:W-:-:S13]  /*0e30*/  ISETP.NE.AND.EX P0, PT, RZ, UR5, PT, P0 ;  /* 0x00000005ff007c0c */ /* 0x000fda000bf05300 */
[----:B------:R-:W-:Y:S05]  /*0e40*/  @!P0 BRA `(.L_x_10) ;  /* 0x00000000001c8947 */ /* 0x000fea0003800000 */
[----:B01----:R-:W0:Y:S02]  /*0e50*/  LDC.64 R6, c[0x0][0x5a0] ;  /* 0x00016800ff067b82 */ /* 0x003e240000000a00 */
[----:B0-----:R-:W2:Y:S02]  /*0e60*/  LDG.E.64 R6, desc[UR38][R6.64] ;  /* 0x0000002606067981 */ /* 0x001ea4000c1e1b00 */
[----:B--2---:R-:W-:-:S04]  /*0e70*/  ISETP.NE.U32.AND P0, PT, R6, RZ, PT ;  /* 0x000000ff0600720c */ /* 0x004fc80003f05070 */
[----:B------:R-:W-:-:S13]  /*0e80*/  ISETP.NE.AND.EX P0, PT, R7, RZ, PT, P0 ;  /* 0x000000ff0700720c */ /* 0x000fda0003f05300 */
[----:B------:R-:W-:Y:S05]  /*0e90*/  @!P0 BRA `(.L_x_10) ;  /* 0x0000000000088947 */ /* 0x000fea0003800000 */
[----:B------:R0:W5:Y:S01]  /*0ea0*/  LD.E R88, desc[UR38][R6.64] ;  /* 0x0000002606587980 */ /* 0x000162000c101900 */
[----:B------:R-:W-:Y:S05]  /*0eb0*/  BRA `(.L_x_11) ;  /* 0x0000000000247947 */ /* 0x000fea0003800000 */
.L_x_10:
[----:B------:R-:W-:Y:S02]  /*0ec0*/  ULDC.64 UR4, c[0x0][0x590] ;  /* 0x0001640000047ab9 */ /* 0x000fe40000000a00 */
[----:B------:R-:W-:-:S04]  /*0ed0*/  ISETP.NE.U32.AND P0, PT, RZ, UR4, PT ;  /* 0x00000004ff007c0c */ /* 0x000fc8000bf05070 */
[----:B------:R-:W-:-:S13]  /*0ee0*/  ISETP.NE.AND.EX P0, PT, RZ, UR5, PT, P0 ;  /* 0x00000005ff007c0c */ /* 0x000fda000bf05300 */
[----:B------:R-:W-:Y:S05]  /*0ef0*/  @!P0 BRA `(.L_x_12) ;  /* 0x00000000000c8947 */ /* 0x000fea0003800000 */
[----:B------:R-:W2:Y:S02]  /*0f00*/  LDC.64 R88, c[0x0][0x590] ;  /* 0x00016400ff587b82 */ /* 0x000ea40000000a00 */
[----:B--2---:R2:W5:Y:S01]  /*0f10*/  LDG.E R88, desc[UR38][R88.64] ;  /* 0x0000002658587981 */ /* 0x004562000c1e1900 */
[----:B------:R-:W-:Y:S05]  /*0f20*/  BRA `(.L_x_11) ;  /* 0x0000000000087947 */ /* 0x000fea0003800000 */
.L_x_12:
[----:B------:R-:W-:Y:S02]  /*0f30*/  ULDC UR4, c[0x0][0x584] ;  /* 0x0001610000047ab9 */ /* 0x000fe40000000800 */
[----:B------:R-:W-:-:S07]  /*0f40*/  IMAD.U32 R88, RZ, RZ, UR4 ;  /* 0x00000004ff587e24 */ /* 0x000fce000f8e00ff */
.L_x_11:
[----:B------:R-:W-:-:S13]  /*0f50*/  LOP3.LUT P0, RZ, R0, 0xff, RZ, 0xc0, !PT ;  /* 0x000000ff00ff7812 */ /* 0x000fda000780c0ff */
[----:B------:R-:W-:Y:S05]  /*0f60*/  @!P0 EXIT ;  /* 0x000000000000894d */ /* 0x000fea0003800000 */
[----:B------:R-:W3:Y:S01]  /*0f70*/  LDC R90, c[0x0][0x658] ;  /* 0x00019600ff5a7b82 */ /* 0x000ee20000000800 */
[----:B------:R-:W-:Y:S01]  /*0f80*/  ULDC.64 UR6, c[0x0][0x288] ;  /* 0x0000a20000067ab9 */ /* 0x000fe20000000a00 */
[----:B------:R-:W-:Y:S01]  /*0f90*/  LOP3.LUT R14, R14, 0x1, RZ, 0xc0, !PT ;  /* 0x000000010e0e7812 */ /* 0x000fe200078ec0ff */
[----:B------:R-:W-:Y:S01]  /*0fa0*/  UIADD3 UR4, UR7, 0x3f, URZ ;  /* 0x0000003f07047890 */ /* 0x000fe2000fffe03f */
[----:B------:R-:W-:Y:S01]  /*0fb0*/  SHF.R.U32.HI R0, RZ, 0x2, R3 ;  /* 0x00000002ff007819 */ /* 0x000fe20000011603 */
[----:B01----:R-:W-:Y:S01]  /*0fc0*/  IMAD.MOV.U32 R7, RZ, RZ, -0x1 ;  /* 0xffffffffff077424 */ /* 0x003fe200078e00ff */
[----:B------:R-:W-:Y:S01]  /*0fd0*/  SHF.R.U32.HI R4, RZ, 0x1, R4 ;  /* 0x00000001ff047819 */ /* 0x000fe20000011604 */
[----:B------:R-:W-:Y:S01]  /*0fe0*/  USHF.R.S32.HI UR5, URZ, 0x1f, UR4 ;  /* 0x0000001f3f057899 */ /* 0x000fe20008011404 */
[----:B------:R-:W0:Y:S01]  /*0ff0*/  LDC.64 R92, c[0x0][0x5c8] ;  /* 0x00017200ff5c7b82 */ /* 0x000e220000000a00 */
[----:B------:R-:W-:Y:S01]  /*1000*/  IMAD.SHL.U32 R5, R14, 0x40, RZ ;  /* 0x000000400e057824 */ /* 0x000fe200078e00ff */
[----:B------:R-:W-:Y:S01]  /*1010*/  LOP3.LUT R0, R0, 0x7, RZ, 0xc0, !PT ;  /* 0x0000000700007812 */ /* 0x000fe200078ec0ff */
[----:B------:R-:W-:Y:S01]  /*1020*/  ULEA.HI UR5, UR5, UR4, URZ, 0x6 ;  /* 0x0000000405057291 */ /* 0x000fe2000f8f303f */
[----:B------:R-:W-:Y:S01]  /*1030*/  LOP3.LUT R23, R4, 0x30, RZ, 0xc0, !PT ;  /* 0x0000003004177812 */ /* 0x000fe200078ec0ff */
[----:B------:R-:W-:Y:S01]  /*1040*/  IMAD.MOV.U32 R9, RZ, RZ, 0x1 ;  /* 0x00000001ff097424 */ /* 0x000fe200078e00ff */
[--C-:B------:R-:W-:Y:S01]  /*1050*/  LOP3.LUT R22, R5, 0x40, R0.reuse, 0xe2, !PT ;  /* 0x0000004005167812 */ /* 0x100fe200078ee200 */
[----:B------:R-:W-:Y:S01]  /*1060*/  USHF.R.S32.HI UR43, URZ, 0x6, UR5 ;  /* 0x000000063f2b7899 */ /* 0x000fe20008011405 */
[----:B------:R-:W1:Y:S01]  /*1070*/  LDC R95, c[0x0][0x600] ;  /* 0x00018000ff5f7b82 */ /* 0x000e620000000800 */
[-C--:B------:R-:W-:Y:S01]  /*1080*/  IADD3 R5, RZ, -R23.reuse, -R0 ;  /* 0x80000017ff057210 */ /* 0x080fe20007ffe800 */
[----:B------:R-:W-:Y:S01]  /*1090*/  IMAD.U32 R6, RZ, RZ, UR6 ;  /* 0x00000006ff067e24 */ /* 0x000fe2000f8e00ff */
[C---:B--2---:R-:W-:Y:S01]  /*10a0*/  LOP3.LUT R89, R3.reuse, 0x3, RZ, 0xc0, !PT ;  /* 0x0000000303597812 */ /* 0x044fe200078ec0ff */
[----:B------:R-:W-:Y:S01]  /*10b0*/  UISETP.LT.AND UP0, UPT, UR43, 0x1, UPT ;  /* 0x000000012b00788c */ /* 0x000fe2000bf01270 */
[----:B------:R-:W-:Y:S01]  /*10c0*/  LOP3.LUT R94, R3, 0x80, RZ, 0xc0, !PT ;  /* 0x00000080035e7812 */ /* 0x000fe200078ec0ff */
[----:B------:R-:W-:Y:S01]  /*10d0*/  IMAD R5, R14, -0x40, R5 ;  /* 0xffffffc00e057824 */ /* 0x000fe200078e0205 */
[----:B------:R-:W-:Y:S01]  /*10e0*/  ULDC UR4, c[0x0][0x284] ;  /* 0x0000a10000047ab9 */ /* 0x000fe20000000800 */
[-C--:B---3--:R-:W-:Y:S01]  /*10f0*/  SHF.L.U32 R7, R7, R90.reuse, RZ ;  /* 0x0000005a07077219 */ /* 0x088fe200000006ff */
[----:B------:R-:W-:Y:S01]  /*1100*/  USEL UR44, UR43, 0x1, UP0 ;  /* 0x000000012b2c7887 */ /* 0x000fe20008000000 */
[----:B------:R-:W-:Y:S01]  /*1110*/  LOP3.LUT R22, R22, R23, RZ, 0xfc, !PT ;  /* 0x0000001716167212 */ /* 0x000fe200078efcff */
[----:B------:R-:W-:Y:S01]  /*1120*/  IMAD R89, R89, -0x2, R6 ;  /* 0xfffffffe59597824 */ /* 0x000fe200078e0206 */
[----:B------:R-:W-:Y:S01]  /*1130*/  SHF.L.U32 R90, R9, R90, RZ ;  /* 0x0000005a095a7219 */ /* 0x000fe200000006ff */
[----:B------:R-:W-:Y:S01]  /*1140*/  VIADD R97, R5, UR4 ;  /* 0x0000000405617c36 */ /* 0x000fe20008000000 */
[----:B------:R-:W-:Y:S01]  /*1150*/  LOP3.LUT R98, R18, 0x1, RZ, 0xfc, !PT ;  /* 0x0000000112627812 */ /* 0x000fe200078efcff */
[----:B------:R-:W-:Y:S01]  /*1160*/  IMAD.MOV.U32 R23, RZ, RZ, RZ ;  /* 0x000000ffff177224 */ /* 0x000fe200078e00ff */
[C---:B0-----:R-:W-:Y:S01]  /*1170*/  SHF.L.U64.HI R91, R92.reuse, 0x3, R93 ;  /* 0x000000035c5b7819 */ /* 0x041fe2000001025d */
[----:B------:R-:W-:Y:S01]  /*1180*/  IMAD.SHL.U32 R92, R92, 0x8, RZ ;  /* 0x000000085c5c7824 */ /* 0x000fe200078e00ff */
[----:B------:R-:W-:Y:S01]  /*1190*/  SHF.R.U32.HI R94, RZ, 0x7, R94 ;  /* 0x00000007ff5e7819 */ /* 0x000fe2000001165e */
[----:B------:R-:W-:Y:S01]  /*11a0*/  IMAD.SHL.U32 R93, R3, 0x2, RZ ;  /* 0x00000002035d7824 */ /* 0x000fe200078e00ff */
[----:B------:R-:W-:Y:S01]  /*11b0*/  LOP3.LUT R96, RZ, R7, RZ, 0x33, !PT ;  /* 0x00000007ff607212 */ /* 0x000fe200078e33ff */
[----:B------:R-:W-:Y:S01]  /*11c0*/  UIADD3 UR44, UR43, -UR44, URZ ;  /* 0x8000002c2b2c7290 */ /* 0x000fe2000fffe03f */
[----:B------:R-:W-:Y:S01]  /*11d0*/  UMOV UR40, URZ ;  /* 0x0000003f00287c82 */ /* 0x000fe20008000000 */
[----:B-1----:R-:W-:Y:S01]  /*11e0*/  VIADD R95, R95, 0xffffffff ;  /* 0xffffffff5f5f7836 */ /* 0x002fe20000000000 */
[----:B------:R-:W-:-:S09]  /*11f0*/  UMOV UR41, URZ ;  /* 0x0000003f00297c82 */ /* 0x000fd20008000000 */
.L_x_158:
[----:B0-----:R-:W0:Y:S01]  /*1200*/  SHFL.IDX PT, R0, R94, RZ, 0x1f ;  /* 0x00001fff5e007589 */ /* 0x001e2200000e0000 */
[----:B-1----:R-:W1:Y:S01]  /*1210*/  S2UR UR7, SR_CgaCtaId ;  /* 0x00000000000779c3 */ /* 0x002e620000008800 */
[----:B------:R-:W-:Y:S01]  /*1220*/  UMOV UR6, 0x400 ;  /* 0x0000040000067882 */ /* 0x000fe20000000000 */
[----:B0-----:R-:W-:Y:S01]  /*1230*/  R2UR UR4, R0 ;  /* 0x00000000000472ca */ /* 0x001fe200000e0000 */
[----:B-1----:R-:W-:-:S12]  /*1240*/  ULEA UR46, UR7, UR6, 0x18 ;  /* 0x00000006072e7291 */ /* 0x002fd8000f8ec03f */
[----:B------:R-:W-:-:S04]  /*1250*/  ULEA.HI UR5, UR4, UR4, URZ, 0x1 ;  /* 0x0000000404057291 */ /* 0x000fc8000f8f083f */
[----:B------:R-:W-:-:S04]  /*1260*/  ULOP3.LUT UR5, UR5, 0x7fffe, URZ, 0xc0, !UPT ;  /* 0x0007fffe05057892 */ /* 0x000fc8000f8ec03f */
[----:B------:R-:W-:-:S03]  /*1270*/  UIADD3 UR5, UR4, -UR5, URZ ;  /* 0x8000000504057290 */ /* 0x000fc6000fffe03f */
[----:B------:R-:W-:Y:S01]  /*1280*/  ULDC UR4, c[0x0][0x28c] ;  /* 0x0000a30000047ab9 */ /* 0x000fe20000000800 */
[----:B------:R-:W-:Y:S01]  /*1290*/  ULEA UR5, UR5, UR46, 0xd ;  /* 0x0000002e05057291 */ /* 0x000fe2000f8e683f */
[----:B------:R-:W-:-:S03]  /*12a0*/  ISETP.LT.AND P0, PT, RZ, UR4, PT ;  /* 0x00000004ff007c0c */ /* 0x000fc6000bf01270 */
[----:B------:R-:W-:-:S04]  /*12b0*/  UIADD3 UR5, UR5, 0x180, URZ ;  /* 0x0000018005057890 */ /* 0x000fc8000fffe03f */
[----:B------:R-:W-:-:S04]  /*12c0*/  USHF.R.U32.HI UR5, URZ, 0x4, UR5 ;  /* 0x000000043f057899 */ /* 0x000fc80008011605 */
[----:B------:R-:W-:-:S04]  /*12d0*/  ULOP3.LUT UR5, UR5, 0x3fff, URZ, 0xc0, !UPT ;  /* 0x00003fff05057892 */ /* 0x000fc8000f8ec03f */
[----:B------:R-:W-:Y:S01]  /*12e0*/  ULOP3.LUT UR45, UR5, 0x10000, URZ, 0xfc, !UPT ;  /* 0x00010000052d7892 */ /* 0x000fe2000f8efc3f */
[----:B--2345:R-:W-:Y:S11]  /*12f0*/  @P0 BRA `(.L_x_13) ;  /* 0x0000000000400947 */ /* 0x03cff60003800000 */
[----:B------:R-:W-:Y:S01]  /*1300*/  MOV R0, 0x0 ;  /* 0x0000000000007802 */ /* 0x000fe20000000f00 */
[----:B------:R-:W-:Y:S01]  /*1310*/  ULDC.64 UR4, c[0x4][0x68] ;  /* 0x01001a0000047ab9 */ /* 0x000fe20000000a00 */
[----:B------:R-:W-:Y:S01]  /*1320*/  ULDC.64 UR6, c[0x4][0x8] ;  /* 0x0100020000067ab9 */ /* 0x000fe20000000a00 */
[----:B------:R-:W-:Y:S01]  /*1330*/  IMAD.U32 R4, RZ, RZ, UR4 ;  /* 0x00000004ff047e24 */ /* 0x000fe2000f8e00ff */
[----:B------:R0:W1:Y:S01]  /*1340*/  LDC.64 R14, c[0x4][R0] ;  /* 0x01000000000e7b82 */ /* 0x0000620000000a00 */
[----:B------:R-:W-:Y:S01]  /*1350*/  IMAD.U32 R5, RZ, RZ, UR5 ;  /* 0x00000005ff057e24 */ /* 0x000fe2000f8e00ff */
[----:B------:R-:W-:Y:S01]  /*1360*/  ULDC.64 UR4, c[0x4][0x70] ;  /* 0x01001c0000047ab9 */ /* 0x000fe20000000a00 */
[----:B------:R-:W-:Y:S02]  /*1370*/  IMAD.U32 R10, RZ, RZ, UR6 ;  /* 0x00000006ff0a7e24 */ /* 0x000fe4000f8e00ff */
[----:B------:R-:W-:Y:S02]  /*1380*/  IMAD.U32 R6, RZ, RZ, UR4 ;  /* 0x00000004ff067e24 */ /* 0x000fe4000f8e00ff */
[----:B------:R-:W-:-:S02]  /*1390*/  IMAD.U32 R7, RZ, RZ, UR5 ;  /* 0x00000005ff077e24 */ /* 0x000fc4000f8e00ff */
[----:B------:R-:W-:Y:S02]  /*13a0*/  IMAD.U32 R11, RZ, RZ, UR7 ;  /* 0x00000007ff0b7e24 */ /* 0x000fe4000f8e00ff */
[----:B------:R-:W-:Y:S02]  /*13b0*/  IMAD.MOV.U32 R8, RZ, RZ, 0x1e1 ;  /* 0x000001e1ff087424 */ /* 0x000fe400078e00ff */
[----:B------:R-:W-:Y:S02]  /*13c0*/  IMAD.MOV.U32 R12, RZ, RZ, 0x1 ;  /* 0x00000001ff0c7424 */ /* 0x000fe400078e00ff */
[----:B0-----:R-:W-:-:S07]  /*13d0*/  IMAD.MOV.U32 R13, RZ, RZ, RZ ;  /* 0x000000ffff0d7224 */ /* 0x001fce00078e00ff */
[----:B------:R-:W-:-:S07]  /*13e0*/  LEPC R20, `(.L_x_13) ;  /* 0x000000001014794e */ /* 0x000fce0000000000 */
[----:B-1---5:R-:W-:Y:S05]  /*13f0*/  CALL.ABS.NOINC R14 ;  /* 0x000000000e007343 */ /* 0x022fea0003c00000 */
.L_x_13:
[----:B------:R-:W-:-:S13]  /*1400*/  ISETP.NE.AND P0, PT, R98, 0x3, PT ;  /* 0x000000036200780c */ /* 0x000fda0003f05270 */
[----:B------:R-:W-:Y:S05]  /*1410*/  @!P0 BRA `(.L_x_14) ;  /* 0x0000000000048947 */ /* 0x000fea0003800000 */
[----:B------:R-:W-:Y:S01]  /*1420*/  BPT.TRAP 0x1 ;  /* 0x000000040000795c */ /* 0x000fe20000300000 */
.L_x_14:
[----:B------:R-:W-:Y:S02]  /*1430*/  IMAD.U32 R3, RZ, RZ, UR41 ;  /* 0x00000029ff037e24 */ /* 0x000fe4000f8e00ff */
[----:B------:R-:W-:-:S03]  /*1440*/  IMAD.U32 R0, RZ, RZ, UR40 ;  /* 0x00000028ff007e24 */ /* 0x000fc6000f8e00ff */
[----:B------:R-:W-:Y:S02]  /*1450*/  LEA R3, R3, UR46, 0x3 ;  /* 0x0000002e03037c11 */ /* 0x000fe4000f8e18ff */
[----:B------:R-:W-:-:S04]  /*1460*/  SHF.L.U32 R0, R0, 0x1f, RZ ;  /* 0x0000001f00007819 */ /* 0x000fc800000006ff */
[----:B------:R0:W1:Y:S01]  /*1470*/  SYNCS.PHASECHK.TRANS64.TRYWAIT P1, [R3+URZ], R0 ;  /* 0x00000000030075a7 */ /* 0x000062000802017f */
[----:B------:R-:W-:Y:S05]  /*1480*/  @!P0 BRA `(.L_x_15) ;  /* 0x0000000000048947 */ /* 0x000fea0003800000 */
[----:B------:R-:W-:Y:S01]  /*1490*/  BPT.TRAP 0x1 ;  /* 0x000000040000795c */ /* 0x000fe20000300000 */
.L_x_15:
[----:B------:R-:W-:-:S05]  /*14a0*/  IMAD.U32 R4, RZ, RZ, UR44 ;  /* 0x0000002cff047e24 */ /* 0x000fca000f8e00ff */
[----:B------:R-:W-:Y:S01]  /*14b0*/  ISETP.GE.AND P2, PT, R4, 0x1, PT ;  /* 0x000000010400780c */ /* 0x000fe20003f46270 */
[----:B-1----:R-:W-:-:S12]  /*14c0*/  @P1 BRA `(.L_x_16) ;  /* 0x0000000000081947 */ /* 0x002fd80003800000 */
[----:B------:R-:W1:Y:S02]  /*14d0*/  SYNCS.PHASECHK.TRANS64.TRYWAIT P1, [R3+URZ], R0 ;  /* 0x00000000030075a7 */ /* 0x000e64000802017f */
[----:B-1----:R-:W-:Y:S05]  /*14e0*/  @!P1 BRA `(.L_x_17) ;  /* 0x0000006400c89947 */ /* 0x002fea0003800000 */
.L_x_16:
[----:B------:R-:W-:Y:S05]  /*14f0*/  WARPSYNC.ALL ;  /* 0x0000000000007948 */ /* 0x000fea0003800000 */
[----:B------:R-:W-:Y:S01]  /*1500*/  UIADD3 UR4, UR46, 0x18180, URZ ;  /* 0x000181802e047890 */ /* 0x000fe2000fffe03f */
[----:B------:R-:W-:Y:S01]  /*1510*/  WARPGROUP.ARRIVE ;  /* 0x00000000000079c5 */ /* 0x000fe20000000000 */
[----:B------:R-:W-:Y:S02]  /*1520*/  ULEA UR5, UR41, UR45, 0xa ;  /* 0x0000002d29057291 */ /* 0x000fe4000f8e503f */
[----:B------:R-:W-:Y:S01]  /*1530*/  USHF.R.U32.HI UR4, URZ, 0x4, UR4 ;  /* 0x000000043f047899 */ /* 0x000fe20008011604 */
[----:B------:R-:W-:Y:S01]  /*1540*/  UMOV UR9, 0x40000040 ;  /* 0x4000004000097882 */ /* 0x000fe20000000000 */
[----:B------:R-:W-:-:S02]  /*1550*/  UMOV UR11, 0x40000040 ;  /* 0x40000040000b7882 */ /* 0x000fc40000000000 */
[----:B------:R-:W-:Y:S01]  /*1560*/  ULOP3.LUT UR4, UR4, 0x3fff, URZ, 0xc0, !UPT ;  /* 0x00003fff04047892 */ /* 0x000fe2000f8ec03f */
[----:B------:R-:W-:-:S03]  /*1570*/  UMOV UR8, UR5 ;  /* 0x0000000500087c82 */ /* 0x000fc60008000000 */
[----:B------:R-:W-:-:S04]  /*1580*/  ULOP3.LUT UR4, UR4, 0x10000, URZ, 0xfc, !UPT ;  /* 0x0001000004047892 */ /* 0x000fc8000f8efc3f */
[----:B------:R-:W-:-:S07]  /*1590*/  ULEA UR6, UR41, UR4, 0xa ;  /* 0x0000000429067291 */ /* 0x000fce000f8e503f */
[----:B------:R-:W-:Y:S02]  /*15a0*/  UMOV UR10, UR6 ;  /* 0x00000006000a7c82 */ /* 0x000fe40008000000 */
[----:B------:R-:W-:Y:S01]  /*15b0*/  HGMMA.64x128x16.F32 R24, gdesc[UR8], RZ, !UPT, gsb0 ;  /* 0x01e00000081879f0 */ /* 0x000fe2000c0008ff */
[----:B------:R-:W-:Y:S02]  /*15c0*/  UIADD3 UR8, UR5, 0x2, URZ ;  /* 0x0000000205087890 */ /* 0x000fe4000fffe03f */
[----:B------:R-:W-:Y:S01]  /*15d0*/  UIADD3 UR10, UR6, 0x2, URZ ;  /* 0x00000002060a7890 */ /* 0x000fe2000fffe03f */
[----:B------:R-:W-:Y:S01]  /*15e0*/  UMOV UR9, 0x40000040 ;  /* 0x4000004000097882 */ /* 0x000fe20000000000 */
[----:B------:R-:W-:Y:S01]  /*15f0*/  UMOV UR11, 0x40000040 ;  /* 0x40000040000b7882 */ /* 0x000fe20000000000 */
[----:B------:R-:W-:Y:S02]  /*1600*/  WARPGROUP.DEPBAR.LE gsb0, 0x0 ;  /* 0x00008000000079c5 */ /* 0x000fe40000010000 */
[----:B------:R-:W-:-:S06]  /*1610*/  WARPGROUP.ARRIVE ;  /* 0x00000000000079c5 */ /* 0x000fcc0000000000 */
[----:B------:R-:W-:Y:S01]  /*1620*/  HGMMA.64x128x16.F32 R24, gdesc[UR8], R24, gsb0 ;  /* 0x01e00000081879f0 */ /* 0x000fe20008000818 */
        /* <DEDUP_REMOVED lines=13> */
[----:B------:R-:W-:Y:S03]  /*1700*/  HGMMA.64x128x16.F32 R24, gdesc[UR8], R24, gsb0 ;  /* 0x01e00000081879f0 */ /* 0x000fe60008000818 */
[----:B------:R-:W-:Y:S02]  /*1710*/  WARPGROUP.DEPBAR.LE gsb0, 0x0 ;  /* 0x00008000000079c5 */ /* 0x000fe40000010000 */
[----:B------:R-:W-:Y:S05]  /*1720*/  @!P2 BRA `(.L_x_18) ;  /* 0x00000004001ca947 */ /* 0x000fea0003800000 */
[----:B------:R-:W-:Y:S01]  /*1730*/  UIADD3 UR5, UR41, 0x1, URZ ;  /* 0x0000000129057890 */ /* 0x000fe2000fffe03f */
[----:B01----:R-:W-:-:S03]  /*1740*/  IMAD.U32 R0, RZ, RZ, UR44 ;  /* 0x0000002cff007e24 */ /* 0x003fc6000f8e00ff */
[----:B------:R-:W-:-:S04]  /*1750*/  UISETP.NE.AND UP0, UPT, UR5, 0x6, UPT ;  /* 0x000000060500788c */ /* 0x000fc8000bf05270 */
[----:B------:R-:W-:Y:S02]  /*1760*/  USEL UR6, URZ, 0x1, UP0 ;  /* 0x000000013f067887 */ /* 0x000fe40008000000 */
[----:B------:R-:W-:Y:S02]  /*1770*/  USEL UR5, UR5, URZ, UP0 ;  /* 0x0000003f05057287 */ /* 0x000fe40008000000 */
[----:B------:R-:W-:-:S06]  /*1780*/  ULOP3.LUT UR6, UR40, UR6, URZ, 0x3c, !UPT ;  /* 0x0000000628067292 */ /* 0x000fcc000f8e3c3f */
[----:B------:R-:W-:Y:S01]  /*1790*/  IMAD.U32 R5, RZ, RZ, UR6 ;  /* 0x00000006ff057e24 */ /* 0x000fe2000f8e00ff */
[----:B------:R-:W-:-:S06]  /*17a0*/  UMOV UR6, UR41 ;  /* 0x0000002900067c82 */ /* 0x000fcc0008000000 */
.L_x_25:
[----:B01----:R-:W-:Y:S05]  /*17b0*/  @!P0 BRA `(.L_x_19) ;  /* 0x0000000000048947 */ /* 0x003fea0003800000 */
[----:B------:R-:W-:Y:S01]  /*17c0*/  BPT.TRAP 0x1 ;  /* 0x000000040000795c */ /* 0x000fe20000300000 */
.L_x_19:
[----:B------:R-:W0:Y:S01]  /*17d0*/  S2UR UR8, SR_CgaCtaId ;  /* 0x00000000000879c3 */ /* 0x000e220000008800 */
[----:B------:R-:W-:Y:S01]  /*17e0*/  UMOV UR7, 0x400 ;  /* 0x0000040000077882 */ /* 0x000fe20000000000 */
[----:B------:R-:W-:Y:S01]  /*17f0*/  SHF.L.U32 R3, R5, 0x1f, RZ ;  /* 0x0000001f05037819 */ /* 0x000fe200000006ff */
[----:B0-----:R-:W-:-:S04]  /*1800*/  ULEA UR13, UR8, UR7, 0x18 ;  /* 0x00000007080d7291 */ /* 0x001fc8000f8ec03f */
[----:B------:R-:W-:-:S09]  /*1810*/  ULEA UR7, UR5, UR13, 0x3 ;  /* 0x0000000d05077291 */ /* 0x000fd2000f8e183f */
[----:B------:R0:W1:Y:S01]  /*1820*/  SYNCS.PHASECHK.TRANS64.TRYWAIT P1, [UR7], R3 ;  /* 0x00000003ff0075a7 */ /* 0x0000620008020147 */
[----:B------:R-:W-:Y:S05]  /*1830*/  @!P0 BRA `(.L_x_20) ;  /* 0x0000000000048947 */ /* 0x000fea0003800000 */
[----:B------:R-:W-:Y:S01]  /*1840*/  BPT.TRAP 0x1 ;  /* 0x000000040000795c */ /* 0x000fe20000300000 */
.L_x_20:
[----:B-1----:R-:W-:Y:S05]  /*1850*/  @P1 BRA `(.L_x_21) ;  /* 0x0000000000081947 */ /* 0x002fea0003800000 */
[----:B------:R-:W1:Y:S02]  /*1860*/  SYNCS.PHASECHK.TRANS64.TRYWAIT P1, [UR7], R3 ;  /* 0x00000003ff0075a7 */ /* 0x000e640008020147 */
[----:B-1----:R-:W-:Y:S05]  /*1870*/  @!P1 BRA `(.L_x_22) ;  /* 0x0000006000f89947 */ /* 0x002fea0003800000 */
.L_x_21:
[----:B------:R-:W-:Y:S01]  /*1880*/  ULEA UR7, UR5, UR45, 0xa ;  /* 0x0000002d05077291 */ /* 0x000fe2000f8e503f */
[----:B------:R-:W-:Y:S01]  /*1890*/  WARPGROUP.ARRIVE ;  /* 0x00000000000079c5 */ /* 0x000fe20000000000 */
[----:B------:R-:W-:Y:S01]  /*18a0*/  ULEA UR12, UR5, UR4, 0xa ;  /* 0x00000004050c7291 */ /* 0x000fe2000f8e503f */
[----:B------:R-:W-:Y:S01]  /*18b0*/  UMOV UR9, 0x40000040 ;  /* 0x4000004000097882 */ /* 0x000fe20000000000 */
[----:B------:R-:W-:-:S03]  /*18c0*/  UMOV UR11, 0x40000040 ;  /* 0x40000040000b7882 */ /* 0x000fc60000000000 */
[----:B------:R-:W-:Y:S02]  /*18d0*/  UMOV UR8, UR7 ;  /* 0x0000000700087c82 */ /* 0x000fe40008000000 */
[----:B------:R-:W-:Y:S02]  /*18e0*/  UMOV UR10, UR12 ;  /* 0x0000000c000a7c82 */ /* 0x000fe40008000000 */
[----:B------:R-:W-:Y:S01]  /*18f0*/  HGMMA.64x128x16.F32 R24, gdesc[UR8], R24, gsb0 ;  /* 0x01e00000081879f0 */ /* 0x000fe20008000818 */
[----:B------:R-:W-:Y:S02]  /*1900*/  UIADD3 UR8, UR7, 0x2, URZ ;  /* 0x0000000207087890 */ /* 0x000fe4000fffe03f */
[----:B------:R-:W-:Y:S01]  /*1910*/  UIADD3 UR10, UR12, 0x2, URZ ;  /* 0x000000020c0a7890 */ /* 0x000fe2000fffe03f */
[----:B------:R-:W-:Y:S01]  /*1920*/  UMOV UR9, 0x40000040 ;  /* 0x4000004000097882 */ /* 0x000fe20000000000 */
[----:B------:R-:W-:Y:S01]  /*1930*/  UMOV UR11, 0x40000040 ;  /* 0x40000040000b7882 */ /* 0x000fe20000000000 */
[----:B------:R-:W-:-:S02]  /*1940*/  WARPGROUP.DEPBAR.LE gsb0, 0x0 ;  /* 0x00008000000079c5 */ /* 0x000fc40000010000 */
        /* <DEDUP_REMOVED lines=18> */
[----:B------:R-:W-:Y:S01]  /*1a70*/  BPT.TRAP 0x1 ;  /* 0x000000040000795c */ /* 0x000fe20000300000 */
.L_x_23:
[----:B------:R-:W-:Y:S01]  /*1a80*/  ULEA UR7, UR6, UR13, 0x3 ;  /* 0x0000000d06077291 */ /* 0x000fe2000f8e183f */
[----:B------:R-:W-:-:S03]  /*1a90*/  ISETP.GT.U32.AND P1, PT, R18, 0x1, PT ;  /* 0x000000011200780c */ /* 0x000fc60003f24070 */
[----:B------:R-:W-:-:S04]  /*1aa0*/  UIADD3 UR7, UR7, 0x30, URZ ;  /* 0x0000003007077890 */ /* 0x000fc8000fffe03f */
[----:B------:R-:W-:-:S09]  /*1ab0*/  UPRMT UR7, URZ, 0x654, UR7 ;  /* 0x000006543f077896 */ /* 0x000fd20008000007 */
[----:B------:R-:W-:Y:S01]  /*1ac0*/  SYNCS.ARRIVE.TRANS64.RED.A1T0 RZ, [UR7], RZ ;  /* 0x000000ffffff79a7 */ /* 0x000fe20008100407 */
[----:B------:R-:W-:Y:S05]  /*1ad0*/  @P1 BRA `(.L_x_24) ;  /* 0x0000000000041947 */ /* 0x000fea0003800000 */
[----:B------:R-:W-:Y:S01]  /*1ae0*/  BPT.TRAP 0x1 ;  /* 0x000000040000795c */ /* 0x000fe20000300000 */
.L_x_24:
[----:B------:R-:W-:Y:S01]  /*1af0*/  UIADD3 UR5, UR5, 0x1, URZ ;  /* 0x0000000105057890 */ /* 0x000fe2000fffe03f */
[C---:B------:R-:W-:Y:S01]  /*1b00*/  ISETP.GT.AND P1, PT, R0.reuse, 0x1, PT ;  /* 0x000000010000780c */ /* 0x040fe20003f24270 */
[----:B------:R-:W-:Y:S01]  /*1b10*/  UIADD3 UR6, UR6, 0x1, URZ ;  /* 0x0000000106067890 */ /* 0x000fe2000fffe03f */
[----:B------:R-:W-:Y:S01]  /*1b20*/  VIADD R0, R0, 0xffffffff ;  /* 0xffffffff00007836 */ /* 0x000fe20000000000 */
[----:B------:R-:W-:Y:S02]  /*1b30*/  UISETP.NE.AND UP0, UPT, UR5, 0x6, UPT ;  /* 0x000000060500788c */ /* 0x000fe4000bf05270 */
[----:B------:R-:W-:Y:S02]  /*1b40*/  UISETP.NE.AND UP1, UPT, UR6, 0x6, UPT ;  /* 0x000000060600788c */ /* 0x000fe4000bf25270 */
[----:B------:R-:W-:Y:S02]  /*1b50*/  USEL UR7, URZ, 0x1, UP0 ;  /* 0x000000013f077887 */ /* 0x000fe40008000000 */
[----:B------:R-:W-:-:S02]  /*1b60*/  USEL UR5, UR5, URZ, UP0 ;  /* 0x0000003f05057287 */ /* 0x000fc40008000000 */
[----:B------:R-:W-:Y:S02]  /*1b70*/  USEL UR6, UR6, URZ, UP1 ;  /* 0x0000003f06067287 */ /* 0x000fe40008800000 */
[----:B------:R-:W-:Y:S01]  /*1b80*/  LOP3.LUT R5, R5, UR7, RZ, 0x3c, !PT ;  /* 0x0000000705057c12 */ /* 0x000fe2000f8e3cff */
[----:B------:R-:W-:Y:S09]  /*1b90*/  @P1 BRA `(.L_x_25) ;  /* 0xfffffffc00041947 */ /* 0x000ff2000383ffff */
.L_x_18:
[----:B01----:R-:W0:Y:S02]  /*1ba0*/  LDC R0, c[0x0][0x28c] ;  /* 0x0000a300ff007b82 */ /* 0x003e240000000800 */
[----:B0-----:R-:W-:-:S13]  /*1bb0*/  ISETP.GE.AND P1, PT, R0, 0x1, PT ;  /* 0x000000010000780c */ /* 0x001fda0003f26270 */
[----:B------:R-:W-:Y:S05]  /*1bc0*/  @!P1 BRA `(.L_x_26) ;  /* 0x0000000000409947 */ /* 0x000fea0003800000 */
[----:B------:R-:W-:Y:S05]  /*1bd0*/  @!P0 BRA `(.L_x_27) ;  /* 0x0000000000048947 */ /* 0x000fea0003800000 */
[----:B------:R-:W-:Y:S01]  /*1be0*/  BPT.TRAP 0x1 ;  /* 0x000000040000795c */ /* 0x000fe20000300000 */
.L_x_27:
[----:B------:R-:W0:Y:S01]  /*1bf0*/  S2UR UR7, SR_CgaCtaId ;  /* 0x00000000000779c3 */ /* 0x000e220000008800 */
[----:B------:R-:W-:Y:S01]  /*1c00*/  UIADD3 UR6, UR44, UR41, URZ ;  /* 0x000000292c067290 */ /* 0x000fe2000fffe03f */
[----:B------:R-:W-:-:S03]  /*1c10*/  ISETP.GT.U32.AND P0, PT, R18, 0x1, PT ;  /* 0x000000011200780c */ /* 0x000fc60003f04070 */
[----:B------:R-:W-:-:S04]  /*1c20*/  UIMAD.WIDE.U32 UR4, UR6, -0x55555555, URZ ;  /* 0xaaaaaaab060478a5 */ /* 0x000fc8000f8e003f */
[----:B------:R-:W-:-:S03]  /*1c30*/  USHF.R.U32.HI UR4, URZ, 0x2, UR5 ;  /* 0x000000023f047899 */ /* 0x000fc60008011605 */
[----:B------:R-:W-:Y:S01]  /*1c40*/  UMOV UR5, 0x400 ;  /* 0x0000040000057882 */ /* 0x000fe20000000000 */
[----:B------:R-:W-:Y:S02]  /*1c50*/  UIMAD UR6, UR4, -0x6, UR6 ;  /* 0xfffffffa040678a4 */ /* 0x000fe4000f8e0206 */
[----:B0-----:R-:W-:-:S04]  /*1c60*/  ULEA UR5, UR7, UR5, 0x18 ;  /* 0x0000000507057291 */ /* 0x001fc8000f8ec03f */
[----:B------:R-:W-:-:S04]  /*1c70*/  ULEA UR6, UR6, UR5, 0x3 ;  /* 0x0000000506067291 */ /* 0x000fc8000f8e183f */
[----:B------:R-:W-:-:S04]  /*1c80*/  UIADD3 UR6, UR6, 0x30, URZ ;  /* 0x0000003006067890 */ /* 0x000fc8000fffe03f */
[----:B------:R-:W-:-:S09]  /*1c90*/  UPRMT UR6, URZ, 0x654, UR6 ;  /* 0x000006543f067896 */ /* 0x000fd20008000006 */
[----:B------:R-:W-:Y:S01]  /*1ca0*/  SYNCS.ARRIVE.TRANS64.RED.A1T0 RZ, [UR6], RZ ;  /* 0x000000ffffff79a7 */ /* 0x000fe20008100406 */
[----:B------:R-:W-:Y:S05]  /*1cb0*/  @P0 BRA `(.L_x_26) ;  /* 0x0000000000040947 */ /* 0x000fea0003800000 */
[----:B------:R-:W-:Y:S01]  /*1cc0*/  BPT.TRAP 0x1 ;  /* 0x000000040000795c */ /* 0x000fe20000300000 */
.L_x_26:
[----:B------:R-:W-:Y:S01]  /*1cd0*/  IMAD.SHL.U32 R6, R100, 0x80, RZ ;  /* 0x0000008064067824 */ /* 0x000fe200078e00ff */
[----:B------:R-:W-:Y:S01]  /*1ce0*/  UIADD3 UR41, UR43, UR41, URZ ;  /* 0x000000292b297290 */ /* 0x000fe2000fffe03f */
[----:B------:R-:W-:Y:S01]  /*1cf0*/  SHF.R.S32.HI R11, RZ, 0x1f, R99 ;  /* 0x0000001fff0b7819 */ /* 0x000fe20000011463 */
[----:B------:R-:W-:Y:S01]  /*1d00*/  UISETP.GE.U32.AND UP1, UPT, UR43, 0x6, UPT ;  /* 0x000000062b00788c */ /* 0x000fe2000bf26070 */
[----:B------:R-:W-:Y:S01]  /*1d10*/  IMAD.SHL.U32 R10, R101, 0x80, RZ ;  /* 0x00000080650a7824 */ /* 0x000fe200078e00ff */
[----:B------:R-:W-:Y:S01]  /*1d20*/  ULDC UR7, c[0x0][0x288] ;  /* 0x0000a20000077ab9 */ /* 0x000fe20000000800 */
[C---:B------:R-:W-:Y:S01]  /*1d30*/  LOP3.LUT R8, R6.reuse, 0x6, R93, 0xf8, !PT ;  /* 0x0000000606087812 */ /* 0x040fe200078ef85d */
[----:B------:R-:W-:Y:S01]  /*1d40*/  UISETP.GT.U32.AND UP0, UPT, UR41, 0x5, UPT ;  /* 0x000000052900788c */ /* 0x000fe2000bf04070 */
[----:B------:R-:W-:Y:S01]  /*1d50*/  ISETP.GE.AND P0, PT, R6, UR7, PT ;  /* 0x0000000706007c0c */ /* 0x000fe2000bf06270 */
[----:B------:R-:W-:Y:S01]  /*1d60*/  ULDC.64 UR4, c[0x0][0x5d0] ;  /* 0x0001740000047ab9 */ /* 0x000fe20000000a00 */
[--C-:B------:R-:W-:Y:S01]  /*1d70*/  SHF.R.S32.HI R9, RZ, 0x1f, R8.reuse ;  /* 0x0000001fff097819 */ /* 0x100fe20000011408 */
[----:B------:R-:W-:Y:S01]  /*1d80*/  ULDC UR10, c[0x0][0x284] ;  /* 0x0000a100000a7ab9 */ /* 0x000fe20000000800 */
[----:B------:R-:W-:Y:S01]  /*1d90*/  IMAD R0, R11, UR4, RZ ;  /* 0x000000040b007c24 */ /* 0x000fe2000f8e02ff */
[----:B------:R-:W-:Y:S01]  /*1da0*/  UISETP.LT.U32.AND UP0, UPT, UR43, 0x6, UP0 ;  /* 0x000000062b00788c */ /* 0x000fe20008701070 */
[----:B------:R-:W-:Y:S01]  /*1db0*/  ISETP.GE.OR P0, PT, R10, UR10, P0 ;  /* 0x0000000a0a007c0c */ /* 0x000fe20008706670 */
[----:B------:R-:W-:Y:S01]  /*1dc0*/  IMAD.WIDE.U32 R4, R99, UR4, R8 ;  /* 0x0000000463047c25 */ /* 0x000fe2000f8e0008 */
[----:B------:R-:W-:Y:S01]  /*1dd0*/  ULDC.64 UR8, c[0x0][0x5c8] ;  /* 0x0001720000087ab9 */ /* 0x000fe20000000a00 */
[----:B------:R-:W-:-:S02]  /*1de0*/  USEL UR6, URZ, 0x1, !UP0 ;  /* 0x000000013f067887 */ /* 0x000fc4000c000000 */
[----:B------:R-:W-:Y:S01]  /*1df0*/  IMAD R3, R99, UR5, R0 ;  /* 0x0000000563037c24 */ /* 0x000fe2000f8e0200 */
[----:B------:R-:W-:Y:S01]  /*1e00*/  @UP1 UIMAD.WIDE.U32 UR4, UR41, -0x55555555, URZ ;  /* 0xaaaaaaab290418a5 */ /* 0x000fe2000f8e003f */
[----:B------:R-:W-:Y:S01]  /*1e10*/  IMAD.WIDE R100, R101, 0x80, R22 ;  /* 0x0000008065647825 */ /* 0x000fe200078e0216 */
[----:B------:R-:W-:Y:S02]  /*1e20*/  ULOP3.LUT UR40, UR40, UR6, URZ, 0x3c, !UPT ;  /* 0x0000000628287292 */ /* 0x000fe4000f8e3c3f */
[----:B------:R-:W-:Y:S01]  /*1e30*/  @UP1 USHF.R.U32.HI UR4, URZ, 0x2, UR5 ;  /* 0x000000023f041899 */ /* 0x000fe20008011605 */
[----:B------:R-:W-:Y:S02]  /*1e40*/  IMAD.IADD R5, R5, 0x1, R3 ;  /* 0x0000000105057824 */ /* 0x000fe400078e0203 */
[----:B------:R-:W-:Y:S01]  /*1e50*/  IMAD R3, R101, UR8, RZ ;  /* 0x0000000865037c24 */ /* 0x000fe2000f8e02ff */
[----:B------:R-:W-:Y:S01]  /*1e60*/  @UP1 ULOP3.LUT UR40, UR40, 0x1, UR4, 0x78, !UPT ;  /* 0x0000000128281892 */ /* 0x000fe2000f8e7804 */
[----:B------:R-:W-:-:S04]  /*1e70*/  IMAD.WIDE.U32 R102, R100, UR8, R4 ;  /* 0x0000000864667c25 */ /* 0x000fc8000f8e0004 */
[----:B------:R-:W-:Y:S02]  /*1e80*/  IMAD R7, R100, UR9, R3 ;  /* 0x0000000964077c24 */ /* 0x000fe4000f8e0203 */
[----:B------:R-:W-:Y:S01]  /*1e90*/  IMAD.MOV.U32 R0, RZ, RZ, -0x1 ;  /* 0xffffffffff007424 */ /* 0x000fe200078e00ff */
[----:B------:R-:W-:Y:S06]  /*1ea0*/  @P0 BRA `(.L_x_28) ;  /* 0x00000040001c0947 */ /* 0x000fec0003800000 */
[----:B-----5:R-:W-:Y:S01]  /*1eb0*/  FSETP.NEU.AND P0, PT, R88, RZ, PT ;  /* 0x000000ff5800720b */ /* 0x020fe20003f0d000 */
[----:B------:R-:W-:Y:S01]  /*1ec0*/  IMAD.IADD R4, R89, 0x1, -R6 ;  /* 0x0000000159047824 */ /* 0x000fe200078e0a06 */
[----:B------:R-:W-:Y:S01]  /*1ed0*/  BSSY B0, `(.L_x_28) ;  /* 0x0000404000007945 */ /* 0x000fe20003800000 */
[----:B------:R-:W-:Y:S02]  /*1ee0*/  IMAD.IADD R3, R97, 0x1, -R10 ;  /* 0x0000000161037824 */ /* 0x000fe400078e0a0a */
[----:B------:R-:W-:Y:S01]  /*1ef0*/  IMAD.IADD R113, R103, 0x1, R7 ;  /* 0x0000000167717824 */ /* 0x000fe200078e0207 */
[----:B------:R-:W-:-:S04]  /*1f00*/  ISETP.GT.AND P2, PT, R4, RZ, PT ;  /* 0x000000ff0400720c */ /* 0x000fc80003f44270 */
[----:B------:R-:W-:-:S03]  /*1f10*/  ISETP.GT.AND P1, PT, R3, RZ, P2 ;  /* 0x000000ff0300720c */ /* 0x000fc60001724270 */
[----:B------:R-:W-:Y:S10]  /*1f20*/  @!P0 BRA `(.L_x_29) ;  /* 0x0000002c00288947 */ /* 0x000ff40003800000 */
[----:B------:R-:W0:Y:S01]  /*1f30*/  LDC.64 R106, c[0x0][0x5b8] ;  /* 0x00016e00ff6a7b82 */ /* 0x000e220000000a00 */
[----:B------:R-:W-:-:S07]  /*1f40*/  ULDC.64 UR4, c[0x0][0x5c0] ;  /* 0x0001700000047ab9 */ /* 0x000fce0000000a00 */
[----:B------:R-:W1:Y:S08]  /*1f50*/  LDC.64 R108, c[0x0][0x5b0] ;  /* 0x00016c00ff6c7b82 */ /* 0x000e700000000a00 */
[----:B------:R-:W2:Y:S01]  /*1f60*/  LDC.64 R110, c[0x0][0x5a8] ;  /* 0x00016a00ff6e7b82 */ /* 0x000ea20000000a00 */
[-C--:B0-----:R-:W-:Y:S02]  /*1f70*/  IMAD R6, R11, R106.reuse, RZ ;  /* 0x0000006a0b067224 */ /* 0x081fe400078e02ff */
[----:B------:R-:W-:-:S04]  /*1f80*/  IMAD.WIDE.U32 R104, R99, R106, R8 ;  /* 0x0000006a63687225 */ /* 0x000fc800078e0008 */
[----:B------:R-:W-:Y:S02]  /*1f90*/  IMAD R103, R99, R107, R6 ;  /* 0x0000006b63677224 */ /* 0x000fe400078e0206 */
[-C--:B-1----:R-:W-:Y:S02]  /*1fa0*/  IMAD R5, R101, R108.reuse, RZ ;  /* 0x0000006c65057224 */ /* 0x082fe400078e02ff */
[----:B------:R-:W-:Y:S02]  /*1fb0*/  IMAD.IADD R13, R105, 0x1, R103 ;  /* 0x00000001690d7824 */ /* 0x000fe400078e0267 */
[----:B------:R-:W-:Y:S02]  /*1fc0*/  IMAD.MOV.U32 R12, RZ, RZ, R104 ;  /* 0x000000ffff0c7224 */ /* 0x000fe400078e0068 */
[C---:B------:R-:W-:Y:S02]  /*1fd0*/  IMAD R107, R100.reuse, R109, R5 ;  /* 0x0000006d646b7224 */ /* 0x040fe400078e0205 */
[----:B------:R-:W-:-:S04]  /*1fe0*/  IMAD.WIDE.U32 R6, R100, R108, R12 ;  /* 0x0000006c64067225 */ /* 0x000fc800078e000c */
[----:B------:R-:W-:Y:S01]  /*1ff0*/  IMAD.IADD R5, R7, 0x1, R107 ;  /* 0x0000000107057824 */ /* 0x000fe200078e026b */
[----:B--2---:R-:W-:-:S04]  /*2000*/  LEA R14, P0, R6, R110, 0x1 ;  /* 0x0000006e060e7211 */ /* 0x004fc800078008ff */
[----:B------:R-:W-:-:S05]  /*2010*/  LEA.HI.X R15, R6, R111, R5, 0x1, P0 ;  /* 0x0000006f060f7211 */ /* 0x000fca00000f0c05 */
[----:B------:R0:W2:Y:S01]  /*2020*/  @P1 LDG.E.LTC128B.U16 R5, desc[UR38][R14.64] ;  /* 0x000000260e051981 */ /* 0x0000a2000c1e1520 */
[----:B------:R-:W-:Y:S01]  /*2030*/  LEA R10, P0, R102, UR4, 0x1 ;  /* 0x00000004660a7c11 */ /* 0x000fe2000f8008ff */
[----:B------:R-:W-:Y:S01]  /*2040*/  IMAD.WIDE.U32 R6, R100, R108, R8 ;  /* 0x0000006c64067225 */ /* 0x000fe200078e0008 */
[----:B------:R-:W-:Y:S03]  /*2050*/  BSSY B1, `(.L_x_30) ;  /* 0x0000012000017945 */ /* 0x000fe60003800000 */
[----:B------:R-:W-:Y:S02]  /*2060*/  IMAD.IADD R7, R107, 0x1, R7 ;  /* 0x000000016b077824 */ /* 0x000fe400078e0207 */
[----:B------:R-:W-:Y:S01]  /*2070*/  IMAD.WIDE.U32 R20, R99, R106, R6 ;  /* 0x0000006a63147225 */ /* 0x000fe200078e0006 */
[----:B0-----:R-:W-:-:S03]  /*2080*/  SHF.L.U64.HI R15, R108, 0x3, R109 ;  /* 0x000000036c0f7819 */ /* 0x001fc6000001026d */
[----:B------:R-:W-:Y:S01]  /*2090*/  IMAD.IADD R7, R103, 0x1, R21 ;  /* 0x0000000167077824 */ /* 0x000fe200078e0215 */
[----:B------:R-:W-:Y:S01]  /*20a0*/  LEA R6, P4, R20, R110, 0x1 ;  /* 0x0000006e14067211 */ /* 0x000fe200078808ff */
[----:B------:R-:W-:-:S03]  /*20b0*/  IMAD.SHL.U32 R14, R108, 0x8, RZ ;  /* 0x000000086c0e7824 */ /* 0x000fc600078e00ff */
[----:B------:R-:W-:Y:S01]  /*20c0*/  LEA.HI.X R7, R20, R111, R7, 0x1, P4 ;  /* 0x0000006f14077211 */ /* 0x000fe200020f0c07 */
[----:B--2---:R-:W-:-:S05]  /*20d0*/  HADD2.F32 R11, -RZ, R5.H0_H0 ;  /* 0x20000005ff0b7230 */ /* 0x004fca0000004100 */
[----:B------:R-:W-:-:S04]  /*20e0*/  FMUL R11, R11, R88 ;  /* 0x000000580b0b7220 */ /* 0x000fc80000400000 */
[----:B------:R-:W-:Y:S01]  /*20f0*/  FFMA R24, R24, R19, R11 ;  /* 0x0000001318187223 */ /* 0x000fe2000000000b */
[----:B------:R-:W-:Y:S02]  /*2100*/  LEA.HI.X R11, R102, UR5, R113, 0x1, P0 ;  /* 0x00000005660b7c11 */ /* 0x000fe400080f0c71 */
[----:B------:R-:W-:Y:S02]  /*2110*/  ISETP.GT.AND P0, PT, R4, 0x1, PT ;  /* 0x000000010400780c */ /* 0x000fe40003f04270 */
[----:B------:R-:W-:Y:S02]  /*2120*/  F2FP.F16.F32.PACK_AB R24, RZ, R24 ;  /* 0x00000018ff18723e */ /* 0x000fe400000000ff */
[----:B------:R-:W-:-:S03]  /*2130*/  ISETP.GT.AND P3, PT, R3, RZ, P0 ;  /* 0x000000ff0300720c */ /* 0x000fc60000764270 */
[----:B------:R0:W-:Y:S10]  /*2140*/  @P1 STG.E.U16 desc[UR38][R10.64], R24 ;  /* 0x000000180a001986 */ /* 0x0001f4000c101526 */
[----:B------:R-:W-:Y:S05]  /*2150*/  @!P3 BRA `(.L_x_31) ;  /* 0x000000000004b947 */ /* 0x000fea0003800000 */
[----:B------:R1:W5:Y:S02]  /*2160*/  LDG.E.LTC128B.U16 R5, desc[UR38][R6.64+0x2] ;  /* 0x0000022606057981 */ /* 0x000364000c1e1520 */
.L_x_31:
[----:B------:R-:W-:Y:S05]  /*2170*/  BSYNC B1 ;  /* 0x0000000000017941 */ /* 0x000fea0003800000 */
.L_x_30:
[----:B-----5:R-:W-:Y:S01]  /*2180*/  HADD2.F32 R101, -RZ, R5.H0_H0 ;  /* 0x20000005ff657230 */ /* 0x020fe20000004100 */
[----:B------:R-:W-:Y:S01]  /*2190*/  ISETP.GT.AND P2, PT, R3, 0x8, P2 ;  /* 0x000000080300780c */ /* 0x000fe20001744270 */
[----:B------:R-:W-:Y:S01]  /*21a0*/  IMAD.WIDE.U32 R20, R100, R108, R14 ;  /* 0x0000006c64147225 */ /* 0x000fe200078e000e */
[----:B0-----:R-:W-:-:S03]  /*21b0*/  PRMT R24, R5, 0x7610, R24 ;  /* 0x0000761005187816 */ /* 0x001fc60000000018 */
[----:B------:R-:W-:Y:S01]  /*21c0*/  FMUL R12, R101, R88 ;  /* 0x00000058650c7220 */ /* 0x000fe20000400000 */
[----:B------:R-:W-:Y:S01]  /*21d0*/  IMAD.IADD R107, R107, 0x1, R21 ;  /* 0x000000016b6b7824 */ /* 0x000fe200078e0215 */
[----:B------:R-:W-:Y:S02]  /*21e0*/  IADD3 R104, P1, R104, R20, RZ ;  /* 0x0000001468687210 */ /* 0x000fe40007f3e0ff */
[----:B------:R-:W-:-:S03]  /*21f0*/  FFMA R12, R25, R19, R12 ;  /* 0x00000013190c7223 */ /* 0x000fc6000000000c */
[----:B------:R-:W-:Y:S01]  /*2200*/  IMAD.X R13, R107, 0x1, R13, P1 ;  /* 0x000000016b0d7824 */ /* 0x000fe200008e060d */
[C---:B------:R-:W-:Y:S02]  /*2210*/  LEA R14, P1, R104.reuse, R110, 0x1 ;  /* 0x0000006e680e7211 */ /* 0x040fe400078208ff */
[----:B------:R-:W-:Y:S02]  /*2220*/  F2FP.F16.F32.PACK_AB R12, RZ, R12 ;  /* 0x0000000cff0c723e */ /* 0x000fe400000000ff */
[----:B------:R-:W-:Y:S02]  /*2230*/  LEA.HI.X R15, R104, R111, R13, 0x1, P1 ;  /* 0x0000006f680f7211 */ /* 0x000fe400008f0c0d */
[----:B------:R-:W-:-:S05]  /*2240*/  PRMT R21, R12, 0x7610, R21 ;  /* 0x000076100c157816 */ /* 0x000fca0000000015 */
[----:B------:R0:W-:Y:S04]  /*2250*/  @P3 STG.E.U16 desc[UR38][R10.64+0x2], R21 ;  /* 0x000002150a003986 */ /* 0x0001e8000c101526 */
[----:B------:R-:W2:Y:S01]  /*2260*/  @P2 LDG.E.LTC128B.U16 R24, desc[UR38][R14.64] ;  /* 0x000000260e182981 */ /* 0x000ea2000c1e1520 */
[----:B------:R-:W-:Y:S01]  /*2270*/  IADD3 R20, P1, R8, R20, RZ ;  /* 0x0000001408147210 */ /* 0x000fe20007f3e0ff */
[----:B------:R-:W-:Y:S01]  /*2280*/  BSSY B1, `(.L_x_32) ;  /* 0x0000011000017945 */ /* 0x000fe20003800000 */
[C---:B------:R-:W-:Y:S02]  /*2290*/  SHF.L.U64.HI R13, R92.reuse, 0x1, R91 ;  /* 0x000000015c0d7819 */ /* 0x040fe4000001025b */
[----:B------:R-:W-:Y:S01]  /*22a0*/  ISETP.GT.AND P0, PT, R3, 0x8, P0 ;  /* 0x000000080300780c */ /* 0x000fe20000704270 */
[----:B0-----:R-:W-:Y:S01]  /*22b0*/  IMAD.X R21, R9, 0x1, R107, P1 ;  /* 0x0000000109157824 */ /* 0x001fe200008e066b */
[----:B------:R-:W-:Y:S01]  /*22c0*/  LEA R12, P1, R92, R10, 0x1 ;  /* 0x0000000a5c0c7211 */ /* 0x000fe200078208ff */
[----:B------:R-:W-:-:S04]  /*22d0*/  IMAD.WIDE.U32 R20, R99, R106, R20 ;  /* 0x0000006a63147225 */ /* 0x000fc800078e0014 */
[----:B------:R-:W-:Y:S01]  /*22e0*/  IMAD.X R13, R13, 0x1, R11, P1 ;  /* 0x000000010d0d7824 */ /* 0x000fe200008e060b */
[----:B------:R-:W-:Y:S01]  /*22f0*/  LEA R8, P3, R20, R110, 0x1 ;  /* 0x0000006e14087211 */ /* 0x000fe200078608ff */
[----:B------:R-:W-:-:S05]  /*2300*/  IMAD.IADD R9, R103, 0x1, R21 ;  /* 0x0000000167097824 */ /* 0x000fca00078e0215 */
[----:B------:R-:W-:Y:S01]  /*2310*/  LEA.HI.X R9, R20, R111, R9, 0x1, P3 ;  /* 0x0000006f14097211 */ /* 0x000fe200018f0c09 */
[----:B--2---:R-:W-:-:S05]  /*2320*/  HADD2.F32 R5, -RZ, R24.H0_H0 ;  /* 0x20000018ff057230 */ /* 0x004fca0000004100 */
[----:B------:R-:W-:-:S04]  /*2330*/  FMUL R5, R5, R88 ;  /* 0x0000005805057220 */ /* 0x000fc80000400000 */
[----:B------:R-:W-:-:S05]  /*2340*/  FFMA R5, R26, R19, R5 ;  /* 0x000000131a057223 */ /* 0x000fca0000000005 */
[----:B------:R-:W-:-:S05]  /*2350*/  F2FP.F16.F32.PACK_AB R5, RZ, R5 ;  /* 0x00000005ff05723e */ /* 0x000fca00000000ff */
[----:B------:R0:W-:Y:S01]  /*2360*/  @P2 STG.E.U16 desc[UR38][R12.64], R5 ;  /* 0x000000050c002986 */ /* 0x0001e2000c101526 */
[----:B------:R-:W-:Y:S05]  /*2370*/  @!P0 BRA `(.L_x_33) ;  /* 0x0000000000048947 */ /* 0x000fea0003800000 */
[----:B------:R2:W5:Y:S02]  /*2380*/  LDG.E.LTC128B.U16 R24, desc[UR38][R8.64+0x2] ;  /* 0x0000022608187981 */ /* 0x000564000c1e1520 */
.L_x_33:
[----:B------:R-:W-:Y:S05]  /*2390*/  BSYNC B1 ;  /* 0x0000000000017941 */ /* 0x000fea0003800000 */
.L_x_32:
[----:B0----5:R-:W-:Y:S01]  /*23a0*/  HADD2.F32 R5, -RZ, R24.H0_H0 ;  /* 0x20000018ff057230 */ /* 0x021fe20000004100 */
[----:B------:R-:W-:Y:S01]  /*23b0*/  ISETP.GT.AND P1, PT, R4, 0x8, PT ;  /* 0x000000080400780c */ /* 0x000fe20003f24270 */
[----:B------:R-:W-:Y:S03]  /*23c0*/  BSSY B1, `(.L_x_34) ;  /* 0x0000008000017945 */ /* 0x000fe60003800000 */
[----:B------:R-:W-:Y:S01]  /*23d0*/  FMUL R14, R5, R88 ;  /* 0x00000058050e7220 */ /* 0x000fe20000400000 */
[----:B------:R-:W-:-:S03]  /*23e0*/  ISETP.GT.AND P2, PT, R3, RZ, P1 ;  /* 0x000000ff0300720c */ /* 0x000fc60000f44270 */
[----:B------:R-:W-:-:S05]  /*23f0*/  FFMA R14, R27, R19, R14 ;  /* 0x000000131b0e7223 */ /* 0x000fca000000000e */
[----:B------:R-:W-:-:S05]  /*2400*/  F2FP.F16.F32.PACK_AB R14, RZ, R14 ;  /* 0x0000000eff0e723e */ /* 0x000fca00000000ff */
[----:B------:R0:W-:Y:S01]  /*2410*/  @P0 STG.E.U16 desc[UR38][R12.64+0x2], R14 ;  /* 0x0000020e0c000986 */ /* 0x0001e2000c101526 */
[----:B------:R-:W-:Y:S05]  /*2420*/  @!P2 BRA `(.L_x_35) ;  /* 0x000000000004a947 */ /* 0x000fea0003800000 */
[----:B------:R3:W5:Y:S02]  /*2430*/  LDG.E.LTC128B.U16 R24, desc[UR38][R6.64+0x10] ;  /* 0x0000102606187981 */ /* 0x000764000c1e1520 */
.L_x_35:
[----:B------:R-:W-:Y:S05]  /*2440*/  BSYNC B1 ;  /* 0x0000000000017941 */ /* 0x000fea0003800000 */
.L_x_34:
[----:B-----5:R-:W-:Y:S01]  /*2450*/  HADD2.F32 R5, -RZ, R24.H0_H0 ;  /* 0x20000018ff057230 */ /* 0x020fe20000004100 */
        /* <DEDUP_REMOVED lines=9> */
.L_x_37:
[----:B------:R-:W-:Y:S05]  /*24f0*/  BSYNC B1 ;  /* 0x0000000000017941 */ /* 0x000fea0003800000 */
.L_x_36:
[----:B----45:R-:W-:Y:S01]  /*2500*/  HADD2.F32 R5, -RZ, R24.H0_H0 ;  /* 0x20000018ff057230 */ /* 0x030fe20000004100 */
[----:B------:R-:W-:Y:S01]  /*2510*/  ISETP.GT.AND P1, PT, R3, 0x8, P1 ;  /* 0x000000080300780c */ /* 0x000fe20000f24270 */
[----:B------:R-:W-:Y:S03]  /*2520*/  BSSY B1, `(.L_x_38) ;  /* 0x0000007000017945 */ /* 0x000fe60003800000 */
[----:B0-----:R-:W-:-:S04]  /*2530*/  FMUL R14, R5, R88 ;  /* 0x00000058050e7220 */ /* 0x001fc80000400000 */
[----:B------:R-:W-:-:S05]  /*2540*/  FFMA R14, R29, R19, R14 ;  /* 0x000000131d0e7223 */ /* 0x000fca000000000e */
[----:B------:R-:W-:-:S05]  /*2550*/  F2FP.F16.F32.PACK_AB R14, RZ, R14 ;  /* 0x0000000eff0e723e */ /* 0x000fca00000000ff */
[----:B------:R0:W-:Y:S01]  /*2560*/  @P3 STG.E.U16 desc[UR38][R10.64+0x12], R14 ;  /* 0x0000120e0a003986 */ /* 0x0001e2000c101526 */
[----:B------:R-:W-:Y:S05]  /*2570*/  @!P1 BRA `(.L_x_39) ;  /* 0x0000000000049947 */ /* 0x000fea0003800000 */
[----:B------:R4:W5:Y:S02]  /*2580*/  LDG.E.LTC128B.U16 R24, desc[UR38][R8.64+0x10] ;  /* 0x0000102608187981 */ /* 0x000964000c1e1520 */
.L_x_39:
[----:B------:R-:W-:Y:S05]  /*2590*/  BSYNC B1 ;  /* 0x0000000000017941 */ /* 0x000fea0003800000 */
.L_x_38:
[----:B-----5:R-:W-:Y:S01]  /*25a0*/  HADD2.F32 R5, -RZ, R24.H0_H0 ;  /* 0x20000018ff057230 */ /* 0x020fe20000004100 */
[----:B------:R-:W-:Y:S01]  /*25b0*/  ISETP.GT.AND P0, PT, R3, 0x8, P0 ;  /* 0x000000080300780c */ /* 0x000fe20000704270 */
[----:B------:R-:W-:Y:S03]  /*25c0*/  BSSY B1, `(.L_x_40) ;  /* 0x0000007000017945 */ /* 0x000fe60003800000 */
[----:B------:R-:W-:-:S04]  /*25d0*/  FMUL R5, R5, R88 ;  /* 0x0000005805057220 */ /* 0x000fc80000400000 */
[----:B------:R-:W-:-:S05]  /*25e0*/  FFMA R5, R30, R19, R5 ;  /* 0x000000131e057223 */ /* 0x000fca0000000005 */
[----:B------:R-:W-:-:S05]  /*25f0*/  F2FP.F16.F32.PACK_AB R5, RZ, R5 ;  /* 0x00000005ff05723e */ /* 0x000fca00000000ff */
[----:B------:R0:W-:Y:S01]  /*2600*/  @P1 STG.E.U16 desc[UR38][R12.64+0x10], R5 ;  /* 0x000010050c001986 */ /* 0x0001e2000c101526 */
[----:B------:R-:W-:Y:S05]  /*2610*/  @!P0 BRA `(.L_x_41) ;  /* 0x0000000000048947 */ /* 0x000fea0003800000 */
[----:B------:R0:W5:Y:S02]  /*2620*/  LDG.E.LTC128B.U16 R24, desc[UR38][R8.64+0x12] ;  /* 0x0000122608187981 */ /* 0x000164000c1e1520 */
.L_x_41:
[----:B------:R-:W-:Y:S05]  /*2630*/  BSYNC B1 ;  /* 0x0000000000017941 */ /* 0x000fea0003800000 */
.L_x_40:
        /* <DEDUP_REMOVED lines=10> */
.L_x_43:
[----:B------:R-:W-:Y:S05]  /*26e0*/  BSYNC B1 ;  /* 0x0000000000017941 */ /* 0x000fea0003800000 */
.L_x_42:
        /* <DEDUP_REMOVED lines=10> */
.L_x_45:
[----:B------:R-:W-:Y:S05]  /*2790*/  BSYNC B1 ;  /* 0x0000000000017941 */ /* 0x000fea0003800000 */
.L_x_44:
[----:B0----5:R-:W-:Y:S01]  /*27a0*/  HADD2.F32 R5, -RZ, R24.H0_H0 ;  /* 0x20000018ff057230 */ /* 0x021fe20000004100 */
        /* <DEDUP_REMOVED lines=8> */
.L_x_47:
[----:B------:R-:W-:Y:S05]  /*2830*/  BSYNC B1 ;  /* 0x0000000000017941 */ /* 0x000fea0003800000 */
.L_x_46:
        /* <DEDUP_REMOVED lines=9> */
.L_x_49:
[----:B------:R-:W-:Y:S05]  /*28d0*/  BSYNC B1 ;  /* 0x0000000000017941 */ /* 0x000fea0003800000 */
.L_x_48:
        /* <DEDUP_REMOVED lines=10> */
.L_x_51:
[----:B------:R-:W-:Y:S05]  /*2980*/  BSYNC B1 ;  /* 0x0000000000017941 */ /* 0x000fea0003800000 */
.L_x_50:
        /* <DEDUP_REMOVED lines=10> */
.L_x_53:
[----:B------:R-:W-:Y:S05]  /*2a30*/  BSYNC B1 ;  /* 0x0000000000017941 */ /* 0x000fea0003800000 */
.L_x_52:
        /* <DEDUP_REMOVED lines=9> */
.L_x_55:
[----:B------:R-:W-:Y:S05]  /*2ad0*/  BSYNC B1 ;  /* 0x0000000000017941 */ /* 0x000fea0003800000 */
.L_x_54:
        /* <DEDUP_REMOVED lines=9> */
.L_x_57:
[----:B------:R-:W-:Y:S05]  /*2b70*/  BSYNC B1 ;  /* 0x0000000000017941 */ /* 0x000fea0003800000 */
.L_x_56:
        /* <DEDUP_REMOVED lines=10> */
.L_x_59:
[----:B------:R-:W-:Y:S05]  /*2c20*/  BSYNC B1 ;  /* 0x0000000000017941 */ /* 0x000fea0003800000 */
.L_x_58:
        /* <DEDUP_REMOVED lines=10> */
.L_x_61:
[----:B------:R-:W-:Y:S05]  /*2cd0*/  BSYNC B1 ;  /* 0x0000000000017941 */ /* 0x000fea0003800000 */
.L_x_60:
        /* <DEDUP_REMOVED lines=9> */
.L_x_63:
[----:B------:R-:W-:Y:S05]  /*2d70*/  BSYNC B1 ;  /* 0x0000000000017941 */ /* 0x000fea0003800000 */
.L_x_62:
        /* <DEDUP_REMOVED lines=9> */
.L_x_65:
[----:B------:R-:W-:Y:S05]  /*2e10*/  BSYNC B1 ;  /* 0x0000000000017941 */ /* 0x000fea0003800000 */
.L_x_64:
        /* <DEDUP_REMOVED lines=10> */
.L_x_67:
[----:B------:R-:W-:Y:S05]  /*2ec0*/  BSYNC B1 ;  /* 0x0000000000017941 */ /* 0x000fea0003800000 */
.L_x_66:
        /* <DEDUP_REMOVED lines=10> */
.L_x_69:
[----:B------:R-:W-:Y:S05]  /*2f70*/  BSYNC B1 ;  /* 0x0000000000017941 */ /* 0x000fea0003800000 */
.L_x_68:
        /* <DEDUP_REMOVED lines=9> */
.L_x_71:
[----:B------:R-:W-:Y:S05]  /*3010*/  BSYNC B1 ;  /* 0x0000000000017941 */ /* 0x000fea0003800000 */
.L_x_70:
        /* <DEDUP_REMOVED lines=9> */
.L_x_73:
[----:B------:R-:W-:Y:S05]  /*30b0*/  BSYNC B1 ;  /* 0x0000000000017941 */ /* 0x000fea0003800000 */
.L_x_72:
        /* <DEDUP_REMOVED lines=10> */
.L_x_75:
[----:B------:R-:W-:Y:S05]  /*3160*/  BSYNC B1 ;  /* 0x0000000000017941 */ /* 0x000fea0003800000 */
.L_x_74:
        /* <DEDUP_REMOVED lines=10> */
.L_x_77:
[----:B------:R-:W-:Y:S05]  /*3210*/  BSYNC B1 ;  /* 0x0000000000017941 */ /* 0x000fea0003800000 */
.L_x_76:
        /* <DEDUP_REMOVED lines=9> */
.L_x_79:
[----:B------:R-:W-:Y:S05]  /*32b0*/  BSYNC B1 ;  /* 0x0000000000017941 */ /* 0x000fea0003800000 */
.L_x_78:
        /* <DEDUP_REMOVED lines=9> */
.L_x_81:
[----:B------:R-:W-:Y:S05]  /*3350*/  BSYNC B1 ;  /* 0x0000000000017941 */ /* 0x000fea0003800000 */
.L_x_80:
        /* <DEDUP_REMOVED lines=10> */
.L_x_83:
[----:B------:R-:W-:Y:S05]  /*3400*/  BSYNC B1 ;  /* 0x0000000000017941 */ /* 0x000fea0003800000 */
.L_x_82:
        /* <DEDUP_REMOVED lines=10> */
.L_x_85:
[----:B------:R-:W-:Y:S05]  /*34b0*/  BSYNC B1 ;  /* 0x0000000000017941 */ /* 0x000fea0003800000 */
.L_x_84:
        /* <DEDUP_REMOVED lines=9> */
.L_x_87:
[----:B------:R-:W-:Y:S05]  /*3550*/  BSYNC B1 ;  /* 0x0000000000017941 */ /* 0x000fea0003800000 */
.L_x_86:
        /* <DEDUP_REMOVED lines=9> */
.L_x_89:
[----:B------:R-:W-:Y:S05]  /*35f0*/  BSYNC B1 ;  /* 0x0000000000017941 */ /* 0x000fea0003800000 */
.L_x_88:
        /* <DEDUP_REMOVED lines=10> */
.L_x_91:
[----:B------:R-:W-:Y:S05]  /*36a0*/  BSYNC B1 ;  /* 0x0000000000017941 */ /* 0x000fea0003800000 */
.L_x_90:
        /* <DEDUP_REMOVED lines=10> */
.L_x_93:
[----:B------:R-:W-:Y:S05]  /*3750*/  BSYNC B1 ;  /* 0x0000000000017941 */ /* 0x000fea0003800000 */
.L_x_92:
        /* <DEDUP_REMOVED lines=9> */
.L_x_95:
[----:B------:R-:W-:Y:S05]  /*37f0*/  BSYNC B1 ;  /* 0x0000000000017941 */ /* 0x000fea0003800000 */
.L_x_94:
        /* <DEDUP_REMOVED lines=9> */
.L_x_97:
[----:B------:R-:W-:Y:S05]  /*3890*/  BSYNC B1 ;  /* 0x0000000000017941 */ /* 0x000fea0003800000 */
.L_x_96:
        /* <DEDUP_REMOVED lines=10> */
.L_x_99:
[----:B------:R-:W-:Y:S05]  /*3940*/  BSYNC B1 ;  /* 0x0000000000017941 */ /* 0x000fea0003800000 */
.L_x_98:
        /* <DEDUP_REMOVED lines=10> */
.L_x_101:
[----:B------:R-:W-:Y:S05]  /*39f0*/  BSYNC B1 ;  /* 0x0000000000017941 */ /* 0x000fea0003800000 */
.L_x_100:
        /* <DEDUP_REMOVED lines=9> */
.L_x_103:
[----:B------:R-:W-:Y:S05]  /*3a90*/  BSYNC B1 ;  /* 0x0000000000017941 */ /* 0x000fea0003800000 */
.L_x_102:
        /* <DEDUP_REMOVED lines=9> */
.L_x_105:
[----:B------:R-:W-:Y:S05]  /*3b30*/  BSYNC B1 ;  /* 0x0000000000017941 */ /* 0x000fea0003800000 */
.L_x_104:
        /* <DEDUP_REMOVED lines=10> */
.L_x_107:
[----:B------:R-:W-:Y:S05]  /*3be0*/  BSYNC B1 ;  /* 0x0000000000017941 */ /* 0x000fea0003800000 */
.L_x_106:
        /* <DEDUP_REMOVED lines=10> */
.L_x_109:
[----:B------:R-:W-:Y:S05]  /*3c90*/  BSYNC B1 ;  /* 0x0000000000017941 */ /* 0x000fea0003800000 */
.L_x_108:
        /* <DEDUP_REMOVED lines=9> */
.L_x_111:
[----:B------:R-:W-:Y:S05]  /*3d30*/  BSYNC B1 ;  /* 0x0000000000017941 */ /* 0x000fea0003800000 */
.L_x_110:
        /* <DEDUP_REMOVED lines=9> */
.L_x_113:
[----:B------:R-:W-:Y:S05]  /*3dd0*/  BSYNC B1 ;  /* 0x0000000000017941 */ /* 0x000fea0003800000 */
.L_x_112:
        /* <DEDUP_REMOVED lines=10> */
.L_x_115:
[----:B------:R-:W-:Y:S05]  /*3e80*/  BSYNC B1 ;  /* 0x0000000000017941 */ /* 0x000fea0003800000 */
.L_x_114:
        /* <DEDUP_REMOVED lines=10> */
.L_x_117:
[----:B------:R-:W-:Y:S05]  /*3f30*/  BSYNC B1 ;  /* 0x0000000000017941 */ /* 0x000fea0003800000 */
.L_x_116:
        /* <DEDUP_REMOVED lines=9> */
.L_x_119:
[----:B------:R-:W-:Y:S05]  /*3fd0*/  BSYNC B1 ;  /* 0x0000000000017941 */ /* 0x000fea0003800000 */
.L_x_118:
        /* <DEDUP_REMOVED lines=9> */
.L_x_121:
[----:B------:R-:W-:Y:S05]  /*4070*/  BSYNC B1 ;  /* 0x0000000000017941 */ /* 0x000fea0003800000 */
.L_x_120:
        /* <DEDUP_REMOVED lines=10> */
.L_x_123:
[----:B------:R-:W-:Y:S05]  /*4120*/  BSYNC B1 ;  /* 0x0000000000017941 */ /* 0x000fea0003800000 */
.L_x_122:
        /* <DEDUP_REMOVED lines=10> */
.L_x_125:
[----:B------:R-:W-:Y:S05]  /*41d0*/  BSYNC B1 ;  /* 0x0000000000017941 */ /* 0x000fea0003800000 */
.L_x_124:
        /* <DEDUP_REMOVED lines=9> */
.L_x_127:
[----:B------:R-:W-:Y:S05]  /*4270*/  BSYNC B1 ;  /* 0x0000000000017941 */ /* 0x000fea0003800000 */
.L_x_126:
        /* <DEDUP_REMOVED lines=9> */
.L_x_129:
[----:B------:R-:W-:Y:S05]  /*4310*/  BSYNC B1 ;  /* 0x0000000000017941 */ /* 0x000fea0003800000 */
.L_x_128:
        /* <DEDUP_REMOVED lines=10> */
.L_x_131:
[----:B------:R-:W-:Y:S05]  /*43c0*/  BSYNC B1 ;  /* 0x0000000000017941 */ /* 0x000fea0003800000 */
.L_x_130:
        /* <DEDUP_REMOVED lines=10> */
.L_x_133:
[----:B------:R-:W-:Y:S05]  /*4470*/  BSYNC B1 ;  /* 0x0000000000017941 */ /* 0x000fea0003800000 */
.L_x_132:
        /* <DEDUP_REMOVED lines=9> */
.L_x_135:
[----:B------:R-:W-:Y:S05]  /*4510*/  BSYNC B1 ;  /* 0x0000000000017941 */ /* 0x000fea0003800000 */
.L_x_134:
        /* <DEDUP_REMOVED lines=9> */
.L_x_137:
[----:B------:R-:W-:Y:S05]  /*45b0*/  BSYNC B1 ;  /* 0x0000000000017941 */ /* 0x000fea0003800000 */
.L_x_136:
        /* <DEDUP_REMOVED lines=10> */
.L_x_139:
[----:B------:R-:W-:Y:S05]  /*4660*/  BSYNC B1 ;  /* 0x0000000000017941 */ /* 0x000fea0003800000 */
.L_x_138:
        /* <DEDUP_REMOVED lines=10> */
.L_x_141:
[----:B------:R-:W-:Y:S05]  /*4710*/  BSYNC B1 ;  /* 0x0000000000017941 */ /* 0x000fea0003800000 */
.L_x_140:
        /* <DEDUP_REMOVED lines=9> */
.L_x_143:
[----:B------:R-:W-:Y:S05]  /*47b0*/  BSYNC B1 ;  /* 0x0000000000017941 */ /* 0x000fea0003800000 */
.L_x_142:
        /* <DEDUP_REMOVED lines=9> */
.L_x_145:
[----:B------:R-:W-:Y:S05]  /*4850*/  BSYNC B1 ;  /* 0x0000000000017941 */ /* 0x000fea0003800000 */
.L_x_144:
        /* <DEDUP_REMOVED lines=10> */
.L_x_147:
[----:B------:R-:W-:Y:S05]  /*4900*/  BSYNC B1 ;  /* 0x0000000000017941 */ /* 0x000fea0003800000 */
.L_x_146:
[----:B-----5:R-:W-:Y:S01]  /*4910*/  HADD2.F32 R5, -RZ, R24.H0_H0 ;  /* 0x20000018ff057230 */ /* 0x020fe20000004100 */
[----:B------:R-:W-:Y:S01]  /*4920*/  ISETP.GT.AND P0, PT, R4, 0x79, PT ;  /* 0x000000790400780c */ /* 0x000fe20003f04270 */
[----:B------:R-:W-:Y:S01]  /*4930*/  @P2 IMAD.MOV.U32 R4, RZ, RZ, R10 ;  /* 0x000000ffff042224 */ /* 0x000fe200078e000a */
[----:B------:R-:W-:Y:S02]  /*4940*/  BSSY B1, `(.L_x_148) ;  /* 0x000000a000017945 */ /* 0x000fe40003800000 */
[----:B------:R-:W-:Y:S01]  /*4950*/  FMUL R5, R5, R88 ;  /* 0x0000005805057220 */ /* 0x000fe20000400000 */
[----:B------:R-:W-:-:S03]  /*4960*/  ISETP.GT.AND P3, PT, R3, RZ, P0 ;  /* 0x000000ff0300720c */ /* 0x000fc60000764270 */
[----:B------:R-:W-:-:S05]  /*4970*/  FFMA R5, R84, R19, R5 ;  /* 0x0000001354057223 */ /* 0x000fca0000000005 */
[----:B------:R-:W-:-:S04]  /*4980*/  F2FP.F16.F32.PACK_AB R5, RZ, R5 ;  /* 0x00000005ff05723e */ /* 0x000fc800000000ff */
[----:B0-----:R-:W-:Y:S01]  /*4990*/  PRMT R14, R5, 0x7610, R14 ;  /* 0x00007610050e7816 */ /* 0x001fe2000000000e */
[----:B------:R-:W-:-:S05]  /*49a0*/  @P2 IMAD.MOV.U32 R5, RZ, RZ, R11 ;  /* 0x000000ffff052224 */ /* 0x000fca00078e000b */
[----:B------:R0:W-:Y:S01]  /*49b0*/  @P2 STG.E.U16 desc[UR38][R4.64+0xf0], R14 ;  /* 0x0000f00e04002986 */ /* 0x0001e2000c101526 */
[----:B------:R-:W-:Y:S05]  /*49c0*/  @!P3 BRA `(.L_x_149) ;  /* 0x000000000004b947 */ /* 0x000fea0003800000 */
[----:B------:R0:W5:Y:S02]  /*49d0*/  LDG.E.LTC128B.U16 R24, desc[UR38][R6.64+0xf2] ;  /* 0x0000f22606187981 */ /* 0x000164000c1e1520 */
.L_x_149:
[----:B------:R-:W-:Y:S05]  /*49e0*/  BSYNC B1 ;  /* 0x0000000000017941 */ /* 0x000fea0003800000 */
.L_x_148:
        /* <DEDUP_REMOVED lines=9> */
.L_x_151:
[----:B------:R-:W-:Y:S05]  /*4a80*/  BSYNC B1 ;  /* 0x0000000000017941 */ /* 0x000fea0003800000 */
.L_x_150:
[----:B-----5:R-:W-:Y:S01]  /*4a90*/  HADD2.F32 R5, -RZ, R24.H0_H0 ;  /* 0x20000018ff057230 */ /* 0x020fe20000004100 */
[----:B------:R-:W-:Y:S01]  /*4aa0*/  ISETP.GT.AND P0, PT, R3, 0x8, P0 ;  /* 0x000000080300780c */ /* 0x000fe20000704270 */
[----:B0-----:R-:W-:Y:S01]  /*4ab0*/  @P1 IMAD.MOV.U32 R4, RZ, RZ, R12 ;  /* 0x000000ffff041224 */ /* 0x001fe200078e000c */
[----:B------:R-:W-:Y:S02]  /*4ac0*/  BSSY B1, `(.L_x_152) ;  /* 0x0000009000017945 */ /* 0x000fe40003800000 */
[----:B------:R-:W-:-:S04]  /*4ad0*/  FMUL R5, R5, R88 ;  /* 0x0000005805057220 */ /* 0x000fc80000400000 */
[----:B------:R-:W-:-:S05]  /*4ae0*/  FFMA R5, R86, R19, R5 ;  /* 0x0000001356057223 */ /* 0x000fca0000000005 */
[----:B------:R-:W-:-:S04]  /*4af0*/  F2FP.F16.F32.PACK_AB R5, RZ, R5 ;  /* 0x00000005ff05723e */ /* 0x000fc800000000ff */
[----:B-1-3--:R-:W-:Y:S01]  /*4b00*/  PRMT R6, R5, 0x7610, R6 ;  /* 0x0000761005067816 */ /* 0x00afe20000000006 */
[----:B------:R-:W-:-:S05]  /*4b10*/  @P1 IMAD.MOV.U32 R5, RZ, RZ, R13 ;  /* 0x000000ffff051224 */ /* 0x000fca00078e000d */
[----:B------:R0:W-:Y:S01]  /*4b20*/  @P1 STG.E.U16 desc[UR38][R4.64+0xf0], R6 ;  /* 0x0000f00604001986 */ /* 0x0001e2000c101526 */
[----:B------:R-:W-:Y:S05]  /*4b30*/  @!P0 BRA `(.L_x_153) ;  /* 0x0000000000048947 */ /* 0x000fea0003800000 */
[----:B------:R1:W5:Y:S02]  /*4b40*/  LDG.E.LTC128B.U16 R24, desc[UR38][R8.64+0xf2] ;  /* 0x0000f22608187981 */ /* 0x000364000c1e1520 */
.L_x_153:
[----:B------:R-:W-:Y:S05]  /*4b50*/  BSYNC B1 ;  /* 0x0000000000017941 */ /* 0x000fea0003800000 */
.L_x_152:
[----:B------:R-:W-:Y:S05]  /*4b60*/  @!P0 BRA `(.L_x_154) ;  /* 0x0000001000e88947 */ /* 0x000fea0003800000 */
[----:B-----5:R-:W-:-:S05]  /*4b70*/  HADD2.F32 R3, -RZ, R24.H0_H0 ;  /* 0x20000018ff037230 */ /* 0x020fca0000004100 */
[----:B0-----:R-:W-:-:S04]  /*4b80*/  FMUL R4, R3, R88 ;  /* 0x0000005803047220 */ /* 0x001fc80000400000 */
[----:B------:R-:W-:-:S05]  /*4b90*/  FFMA R4, R87, R19, R4 ;  /* 0x0000001357047223 */ /* 0x000fca0000000004 */
[----:B------:R-:W-:-:S05]  /*4ba0*/  F2FP.F16.F32.PACK_AB R4, RZ, R4 ;  /* 0x00000004ff04723e */ /* 0x000fca00000000ff */
[----:B------:R3:W-:Y:S01]  /*4bb0*/  STG.E.U16 desc[UR38][R12.64+0xf2], R4 ;  /* 0x0000f2040c007986 */ /* 0x0007e2000c101526 */
[----:B------:R-:W-:Y:S05]  /*4bc0*/  BRA `(.L_x_154) ;  /* 0x0000001000d07947 */ /* 0x000fea0003800000 */
.L_x_29:
[----:B------:R-:W-:Y:S01]  /*4bd0*/  ISETP.GT.AND P3, PT, R4, 0x1, PT ;  /* 0x000000010400780c */ /* 0x000fe20003f64270 */
[----:B------:R-:W-:Y:S01]  /*4be0*/  ULDC.64 UR4, c[0x0][0x5c0] ;  /* 0x0001700000047ab9 */ /* 0x000fe20000000a00 */
[-C--:B------:R-:W-:Y:S01]  /*4bf0*/  FMUL R24, R24, R19.reuse ;  /* 0x0000001318187220 */ /* 0x080fe20000400000 */
[----:B------:R-:W-:Y:S01]  /*4c00*/  LEA R6, P4, R102, UR4, 0x1 ;  /* 0x0000000466067c11 */ /* 0x000fe2000f8808ff */
[-C--:B------:R-:W-:Y:S01]  /*4c10*/  FMUL R25, R25, R19.reuse ;  /* 0x0000001319197220 */ /* 0x080fe20000400000 */
[----:B------:R-:W-:Y:S01]  /*4c20*/  ISETP.GT.AND P0, PT, R3, RZ, P3 ;  /* 0x000000ff0300720c */ /* 0x000fe20001f04270 */
[-C--:B------:R-:W-:Y:S01]  /*4c30*/  FMUL R26, R26, R19.reuse ;  /* 0x000000131a1a7220 */ /* 0x080fe20000400000 */
[----:B------:R-:W-:Y:S01]  /*4c40*/  F2FP.F16.F32.PACK_AB R24, RZ, R24 ;  /* 0x00000018ff18723e */ /* 0x000fe200000000ff */
[-C--:B------:R-:W-:Y:S01]  /*4c50*/  FMUL R27, R27, R19.reuse ;  /* 0x000000131b1b7220 */ /* 0x080fe20000400000 */
[----:B------:R-:W-:Y:S01]  /*4c60*/  LEA.HI.X R7, R102, UR5, R113, 0x1, P4 ;  /* 0x0000000566077c11 */ /* 0x000fe2000a0f0c71 */
[----:B------:R-:W-:Y:S01]  /*4c70*/  FMUL R28, R28, R19 ;  /* 0x000000131c1c7220 */ /* 0x000fe20000400000 */
[----:B------:R-:W-:Y:S01]  /*4c80*/  F2FP.F16.F32.PACK_AB R25, RZ, R25 ;  /* 0x00000019ff19723e */ /* 0x000fe200000000ff */
[-C--:B------:R-:W-:Y:S01]  /*4c90*/  FMUL R29, R29, R19.reuse ;  /* 0x000000131d1d7220 */ /* 0x080fe20000400000 */
[----:B------:R-:W-:Y:S01]  /*4ca0*/  ISETP.GT.AND P2, PT, R3, 0x8, P2 ;  /* 0x000000080300780c */ /* 0x000fe20001744270 */
[----:B------:R-:W-:Y:S01]  /*4cb0*/  @P1 STG.E.U16 desc[UR38][R6.64], R24 ;  /* 0x0000001806001986 */ /* 0x000fe2000c101526 */
[----:B------:R-:W-:Y:S01]  /*4cc0*/  ISETP.GT.AND P1, PT, R4, 0x8, PT ;  /* 0x000000080400780c */ /* 0x000fe20003f24270 */
[-C--:B------:R-:W-:Y:S01]  /*4cd0*/  FMUL R30, R30, R19.reuse ;  /* 0x000000131e1e7220 */ /* 0x080fe20000400000 */
[C---:B------:R-:W-:Y:S01]  /*4ce0*/  SHF.L.U64.HI R5, R92.reuse, 0x1, R91 ;  /* 0x000000015c057819 */ /* 0x040fe2000001025b */
[----:B------:R-:W-:Y:S01]  /*4cf0*/  @P0 STG.E.U16 desc[UR38][R6.64+0x2], R25 ;  /* 0x0000021906000986 */ /* 0x000fe2000c101526 */
[----:B------:R-:W-:Y:S01]  /*4d00*/  LEA R8, P5, R92, R6, 0x1 ;  /* 0x000000065c087211 */ /* 0x000fe200078a08ff */
[-C--:B------:R-:W-:Y:S01]  /*4d10*/  FMUL R31, R31, R19.reuse ;  /* 0x000000131f1f7220 */ /* 0x080fe20000400000 */
[----:B------:R-:W-:Y:S01]  /*4d20*/  ISETP.GT.AND P3, PT, R3, 0x8, P3 ;  /* 0x000000080300780c */ /* 0x000fe20001f64270 */
[-C--:B------:R-:W-:Y:S01]  /*4d30*/  FMUL R32, R32, R19.reuse ;  /* 0x0000001320207220 */ /* 0x080fe20000400000 */
[----:B------:R-:W-:Y:S01]  /*4d40*/  ISETP.GT.AND P0, PT, R4, 0x9, PT ;  /* 0x000000090400780c */ /* 0x000fe20003f04270 */
[----:B------:R-:W-:Y:S01]  /*4d50*/  IMAD.X R9, R5, 0x1, R7, P5 ;  /* 0x0000000105097824 */ /* 0x000fe200028e0607 */
[----:B------:R-:W-:Y:S01]  /*4d60*/  ISETP.GT.AND P4, PT, R3, RZ, P1 ;  /* 0x000000ff0300720c */ /* 0x000fe20000f84270 */
[-C--:B------:R-:W-:Y:S01]  /*4d70*/  FMUL R33, R33, R19.reuse ;  /* 0x0000001321217220 */ /* 0x080fe20000400000 */
[----:B------:R-:W-:Y:S01]  /*4d80*/  F2FP.F16.F32.PACK_AB R26, RZ, R26 ;  /* 0x0000001aff1a723e */ /* 0x000fe200000000ff */
[-C--:B------:R-:W-:Y:S01]  /*4d90*/  FMUL R34, R34, R19.reuse ;  /* 0x0000001322227220 */ /* 0x080fe20000400000 */
[----:B------:R-:W-:Y:S01]  /*4da0*/  ISETP.GT.AND P5, PT, R3, RZ, P0 ;  /* 0x000000ff0300720c */ /* 0x000fe200007a4270 */
[----:B------:R-:W-:Y:S01]  /*4db0*/  FMUL R35, R35, R19 ;  /* 0x0000001323237220 */ /* 0x000fe20000400000 */
[----:B------:R-:W-:Y:S01]  /*4dc0*/  F2FP.F16.F32.PACK_AB R27, RZ, R27 ;  /* 0x0000001bff1b723e */ /* 0x000fe200000000ff */
[----:B------:R-:W-:Y:S01]  /*4dd0*/  @P2 STG.E.U16 desc[UR38][R8.64], R26 ;  /* 0x0000001a08002986 */ /* 0x000fe2000c101526 */
[----:B------:R-:W-:Y:S01]  /*4de0*/  F2FP.F16.F32.PACK_AB R28, RZ, R28 ;  /* 0x0000001cff1c723e */ /* 0x000fe200000000ff */
[-C--:B------:R-:W-:Y:S01]  /*4df0*/  FMUL R36, R36, R19.reuse ;  /* 0x0000001324247220 */ /* 0x080fe20000400000 */
[----:B------:R-:W-:Y:S01]  /*4e00*/  ISETP.GT.AND P2, PT, R3, 0x8, P1 ;  /* 0x000000080300780c */ /* 0x000fe20000f44270 */
[----:B------:R-:W-:Y:S01]  /*4e10*/  @P3 STG.E.U16 desc[UR38][R8.64+0x2], R27 ;  /* 0x0000021b08003986 */ /* 0x000fe2000c101526 */
[----:B------:R-:W-:Y:S01]  /*4e20*/  ISETP.GT.AND P1, PT, R4, 0x10, PT ;  /* 0x000000100400780c */ /* 0x000fe20003f24270 */
[----:B------:R-:W-:Y:S01]  /*4e30*/  FMUL R37, R37, R19 ;  /* 0x0000001325257220 */ /* 0x000fe20000400000 */
[----:B------:R-:W-:Y:S01]  /*4e40*/  F2FP.F16.F32.PACK_AB R29, RZ, R29 ;  /* 0x0000001dff1d723e */ /* 0x000fe200000000ff */
[----:B------:R-:W-:Y:S01]  /*4e50*/  @P4 STG.E.U16 desc[UR38][R6.64+0x10], R28 ;  /* 0x0000101c06004986 */ /* 0x000fe2000c101526 */
[C---:B------:R-:W-:Y:S01]  /*4e60*/  ISETP.GT.AND P3, PT, R3.reuse, 0x8, P0 ;  /* 0x000000080300780c */ /* 0x040fe20000764270 */
[-C--:B------:R-:W-:Y:S01]  /*4e70*/  FMUL R38, R38, R19.reuse ;  /* 0x0000001326267220 */ /* 0x080fe20000400000 */
[----:B------:R-:W-:Y:S01]  /*4e80*/  ISETP.GT.AND P0, PT, R4, 0x11, PT ;  /* 0x000000110400780c */ /* 0x000fe20003f04270 */
[----:B------:R-:W-:Y:S01]  /*4e90*/  @P5 STG.E.U16 desc[UR38][R6.64+0x12], R29 ;  /* 0x0000121d06005986 */ /* 0x000fe2000c101526 */
        /* <DEDUP_REMOVED lines=161> */
[----:B------:R-:W-:Y:S01]  /*58b0*/  FMUL R87, R87, R19 ;  /* 0x0000001357577220 */ /* 0x000fe20000400000 */
[----:B------:R-:W-:-:S02]  /*58c0*/  F2FP.F16.F32.PACK_AB R62, RZ, R62 ;  /* 0x0000003eff3e723e */ /* 0x000fc400000000ff */
[C---:B------:R-:W-:Y:S02]  /*58d0*/  ISETP.GT.AND P5, PT, R3.reuse, RZ, P0 ;  /* 0x000000ff0300720c */ /* 0x040fe400007a4270 */
[----:B------:R-:W-:Y:S01]  /*58e0*/  F2FP.F16.F32.PACK_AB R63, RZ, R63 ;  /* 0x0000003fff3f723e */ /* 0x000fe200000000ff */
[----:B------:R-:W-:Y:S01]  /*58f0*/  @P2 STG.E.U16 desc[UR38][R8.64+0x90], R62 ;  /* 0x0000903e08002986 */ /* 0x000fe2000c101526 */
[----:B------:R-:W-:Y:S02]  /*5900*/  F2FP.F16.F32.PACK_AB R64, RZ, R64 ;  /* 0x00000040ff40723e */ /* 0x000fe400000000ff */
[C---:B------:R-:W-:Y:S01]  /*5910*/  ISETP.GT.AND P2, PT, R3.reuse, 0x8, P1 ;  /* 0x000000080300780c */ /* 0x040fe20000f44270 */
[----:B------:R-:W-:Y:S01]  /*5920*/  @P3 STG.E.U16 desc[UR38][R8.64+0x92], R63 ;  /* 0x0000923f08003986 */ /* 0x000fe2000c101526 */
[----:B------:R-:W-:Y:S02]  /*5930*/  ISETP.GT.AND P1, PT, R4, 0x58, PT ;  /* 0x000000580400780c */ /* 0x000fe40003f24270 */
[----:B------:R-:W-:Y:S01]  /*5940*/  F2FP.F16.F32.PACK_AB R65, RZ, R65 ;  /* 0x00000041ff41723e */ /* 0x000fe200000000ff */
[----:B------:R-:W-:Y:S01]  /*5950*/  @P4 STG.E.U16 desc[UR38][R6.64+0xa0], R64 ;  /* 0x0000a04006004986 */ /* 0x000fe2000c101526 */
[----:B------:R-:W-:-:S02]  /*5960*/  ISETP.GT.AND P3, PT, R3, 0x8, P0 ;  /* 0x000000080300780c */ /* 0x000fc40000764270 */
[----:B------:R-:W-:Y:S01]  /*5970*/  ISETP.GT.AND P0, PT, R4, 0x59, PT ;  /* 0x000000590400780c */ /* 0x000fe20003f04270 */
[----:B------:R-:W-:Y:S01]  /*5980*/  @P5 STG.E.U16 desc[UR38][R6.64+0xa2], R65 ;  /* 0x0000a24106005986 */ /* 0x000fe2000c101526 */
[C---:B------:R-:W-:Y:S02]  /*5990*/  ISETP.GT.AND P4, PT, R3.reuse, RZ, P1 ;  /* 0x000000ff0300720c */ /* 0x040fe40000f84270 */
[----:B------:R-:W-:Y:S02]  /*59a0*/  F2FP.F16.F32.PACK_AB R66, RZ, R66 ;  /* 0x00000042ff42723e */ /* 0x000fe400000000ff */
[----:B------:R-:W-:Y:S02]  /*59b0*/  ISETP.GT.AND P5, PT, R3, RZ, P0 ;  /* 0x000000ff0300720c */ /* 0x000fe400007a4270 */
[----:B------:R-:W-:Y:S01]  /*59c0*/  F2FP.F16.F32.PACK_AB R67, RZ, R67 ;  /* 0x00000043ff43723e */ /* 0x000fe200000000ff */
[----:B------:R-:W-:Y:S01]  /*59d0*/  @P2 STG.E.U16 desc[UR38][R8.64+0xa0], R66 ;  /* 0x0000a04208002986 */ /* 0x000fe2000c101526 */
[----:B------:R-:W-:-:S02]  /*59e0*/  F2FP.F16.F32.PACK_AB R68, RZ, R68 ;  /* 0x00000044ff44723e */ /* 0x000fc400000000ff */
[C---:B------:R-:W-:Y:S01]  /*59f0*/  ISETP.GT.AND P2, PT, R3.reuse, 0x8, P1 ;  /* 0x000000080300780c */ /* 0x040fe20000f44270 */
[----:B------:R-:W-:Y:S01]  /*5a00*/  @P3 STG.E.U16 desc[UR38][R8.64+0xa2], R67 ;  /* 0x0000a24308003986 */ /* 0x000fe2000c101526 */
[C---:B------:R-:W-:Y:S02]  /*5a10*/  ISETP.GT.AND P1, PT, R4.reuse, 0x60, PT ;  /* 0x000000600400780c */ /* 0x040fe40003f24270 */
[----:B------:R-:W-:Y:S01]  /*5a20*/  F2FP.F16.F32.PACK_AB R69, RZ, R69 ;  /* 0x00000045ff45723e */ /* 0x000fe200000000ff */
[----:B------:R-:W-:Y:S01]  /*5a30*/  @P4 STG.E.U16 desc[UR38][R6.64+0xb0], R68 ;  /* 0x0000b04406004986 */ /* 0x000fe2000c101526 */
[C---:B------:R-:W-:Y:S02]  /*5a40*/  ISETP.GT.AND P3, PT, R3.reuse, 0x8, P0 ;  /* 0x000000080300780c */ /* 0x040fe40000764270 */
[----:B------:R-:W-:Y:S01]  /*5a50*/  ISETP.GT.AND P0, PT, R4, 0x61, PT ;  /* 0x000000610400780c */ /* 0x000fe20003f04270 */
[----:B------:R-:W-:Y:S01]  /*5a60*/  @P5 STG.E.U16 desc[UR38][R6.64+0xb2], R69 ;  /* 0x0000b24506005986 */ /* 0x000fe2000c101526 */
[----:B------:R-:W-:-:S02]  /*5a70*/  ISETP.GT.AND P4, PT, R3, RZ, P1 ;  /* 0x000000ff0300720c */ /* 0x000fc40000f84270 */
[C---:B------:R-:W-:Y:S02]  /*5a80*/  ISETP.GT.AND P5, PT, R3.reuse, RZ, P0 ;  /* 0x000000ff0300720c */ /* 0x040fe400007a4270 */
[----:B------:R-:W-:Y:S02]  /*5a90*/  F2FP.F16.F32.PACK_AB R70, RZ, R70 ;  /* 0x00000046ff46723e */ /* 0x000fe400000000ff */
[----:B------:R-:W-:Y:S02]  /*5aa0*/  F2FP.F16.F32.PACK_AB R71, RZ, R71 ;  /* 0x00000047ff47723e */ /* 0x000fe400000000ff */
[----:B------:R-:W-:Y:S01]  /*5ab0*/  F2FP.F16.F32.PACK_AB R72, RZ, R72 ;  /* 0x00000048ff48723e */ /* 0x000fe200000000ff */
[----:B------:R-:W-:Y:S01]  /*5ac0*/  @P2 STG.E.U16 desc[UR38][R8.64+0xb0], R70 ;  /* 0x0000b04608002986 */ /* 0x000fe2000c101526 */
[----:B------:R-:W-:Y:S02]  /*5ad0*/  F2FP.F16.F32.PACK_AB R73, RZ, R73 ;  /* 0x00000049ff49723e */ /* 0x000fe400000000ff */
[C---:B------:R-:W-:Y:S01]  /*5ae0*/  ISETP.GT.AND P1, PT, R3.reuse, 0x8, P1 ;  /* 0x000000080300780c */ /* 0x040fe20000f24270 */
[----:B------:R-:W-:Y:S01]  /*5af0*/  @P3 STG.E.U16 desc[UR38][R8.64+0xb2], R71 ;  /* 0x0000b24708003986 */ /* 0x000fe2000c101526 */
[----:B------:R-:W-:-:S02]  /*5b00*/  ISETP.GT.AND P2, PT, R3, 0x8, P0 ;  /* 0x000000080300780c */ /* 0x000fc40000744270 */
[C---:B------:R-:W-:Y:S01]  /*5b10*/  ISETP.GT.AND P0, PT, R4.reuse, 0x69, PT ;  /* 0x000000690400780c */ /* 0x040fe20003f04270 */
[----:B------:R-:W-:Y:S01]  /*5b20*/  @P4 STG.E.U16 desc[UR38][R6.64+0xc0], R72 ;  /* 0x0000c04806004986 */ /* 0x000fe2000c101526 */
[----:B------:R-:W-:Y:S02]  /*5b30*/  ISETP.GT.AND P4, PT, R4, 0x68, PT ;  /* 0x000000680400780c */ /* 0x000fe40003f84270 */
[----:B------:R-:W-:Y:S01]  /*5b40*/  F2FP.F16.F32.PACK_AB R74, RZ, R74 ;  /* 0x0000004aff4a723e */ /* 0x000fe200000000ff */
[----:B------:R-:W-:Y:S01]  /*5b50*/  @P5 STG.E.U16 desc[UR38][R6.64+0xc2], R73 ;  /* 0x0000c24906005986 */ /* 0x000fe2000c101526 */
[C---:B------:R-:W-:Y:S02]  /*5b60*/  ISETP.GT.AND P5, PT, R3.reuse, RZ, P4 ;  /* 0x000000ff0300720c */ /* 0x040fe400027a4270 */
[----:B------:R-:W-:Y:S01]  /*5b70*/  ISETP.GT.AND P3, PT, R3, RZ, P0 ;  /* 0x000000ff0300720c */ /* 0x000fe20000764270 */
[----:B------:R-:W-:Y:S01]  /*5b80*/  @P1 STG.E.U16 desc[UR38][R8.64+0xc0], R74 ;  /* 0x0000c04a08001986 */ /* 0x000fe2000c101526 */
[----:B------:R-:W-:-:S02]  /*5b90*/  F2FP.F16.F32.PACK_AB R75, RZ, R75 ;  /* 0x0000004bff4b723e */ /* 0x000fc400000000ff */
[----:B------:R-:W-:Y:S02]  /*5ba0*/  F2FP.F16.F32.PACK_AB R76, RZ, R76 ;  /* 0x0000004cff4c723e */ /* 0x000fe400000000ff */
[C---:B------:R-:W-:Y:S01]  /*5bb0*/  ISETP.GT.AND P4, PT, R3.reuse, 0x8, P4 ;  /* 0x000000080300780c */ /* 0x040fe20002784270 */
[----:B------:R-:W-:Y:S01]  /*5bc0*/  @P2 STG.E.U16 desc[UR38][R8.64+0xc2], R75 ;  /* 0x0000c24b08002986 */ /* 0x000fe2000c101526 */
[----:B------:R-:W-:Y:S02]  /*5bd0*/  F2FP.F16.F32.PACK_AB R77, RZ, R77 ;  /* 0x0000004dff4d723e */ /* 0x000fe400000000ff */
[C---:B------:R-:W-:Y:S01]  /*5be0*/  ISETP.GT.AND P2, PT, R4.reuse, 0x71, PT ;  /* 0x000000710400780c */ /* 0x040fe20003f44270 */
[----:B------:R-:W-:Y:S01]  /*5bf0*/  @P5 STG.E.U16 desc[UR38][R6.64+0xd0], R76 ;  /* 0x0000d04c06005986 */ /* 0x000fe2000c101526 */
[----:B------:R-:W-:Y:S02]  /*5c00*/  ISETP.GT.AND P5, PT, R3, 0x8, P0 ;  /* 0x000000080300780c */ /* 0x000fe400007a4270 */
[C---:B------:R-:W-:Y:S01]  /*5c10*/  ISETP.GT.AND P1, PT, R4.reuse, 0x78, PT ;  /* 0x000000780400780c */ /* 0x040fe20003f24270 */
[----:B------:R-:W-:Y:S01]  /*5c20*/  @P3 STG.E.U16 desc[UR38][R6.64+0xd2], R77 ;  /* 0x0000d24d06003986 */ /* 0x000fe2000c101526 */
[----:B------:R-:W-:-:S02]  /*5c30*/  ISETP.GT.AND P3, PT, R4, 0x70, PT ;  /* 0x000000700400780c */ /* 0x000fc40003f64270 */
[----:B------:R-:W-:Y:S01]  /*5c40*/  ISETP.GT.AND P0, PT, R4, 0x79, PT ;  /* 0x000000790400780c */ /* 0x000fe20003f04270 */
[----:B------:R-:W-:Y:S01]  /*5c50*/  @P4 IMAD.MOV.U32 R4, RZ, RZ, R8 ;  /* 0x000000ffff044224 */ /* 0x000fe200078e0008 */
[----:B------:R-:W-:Y:S01]  /*5c60*/  F2FP.F16.F32.PACK_AB R78, RZ, R78 ;  /* 0x0000004eff4e723e */ /* 0x000fe200000000ff */
[----:B------:R-:W-:Y:S01]  /*5c70*/  @P4 IMAD.MOV.U32 R5, RZ, RZ, R9 ;  /* 0x000000ffff054224 */ /* 0x000fe200078e0009 */
[----:B------:R-:W-:Y:S02]  /*5c80*/  F2FP.F16.F32.PACK_AB R79, RZ, R79 ;  /* 0x0000004fff4f723e */ /* 0x000fe400000000ff */
[----:B------:R-:W-:Y:S02]  /*5c90*/  F2FP.F16.F32.PACK_AB R80, RZ, R80 ;  /* 0x00000050ff50723e */ /* 0x000fe400000000ff */
[----:B------:R0:W-:Y:S01]  /*5ca0*/  @P4 STG.E.U16 desc[UR38][R4.64+0xd0], R78 ;  /* 0x0000d04e04004986 */ /* 0x0001e2000c101526 */
[----:B------:R-:W-:Y:S02]  /*5cb0*/  ISETP.GT.AND P4, PT, R3, RZ, P2 ;  /* 0x000000ff0300720c */ /* 0x000fe40001784270 */
[----:B------:R-:W-:-:S02]  /*5cc0*/  F2FP.F16.F32.PACK_AB R81, RZ, R81 ;  /* 0x00000051ff51723e */ /* 0x000fc400000000ff */
[----:B------:R-:W-:Y:S02]  /*5cd0*/  ISETP.GT.AND P2, PT, R3, 0x8, P2 ;  /* 0x000000080300780c */ /* 0x000fe40001744270 */
[----:B------:R-:W-:Y:S02]  /*5ce0*/  F2FP.F16.F32.PACK_AB R82, RZ, R82 ;  /* 0x00000052ff52723e */ /* 0x000fe400000000ff */
[----:B------:R-:W-:Y:S02]  /*5cf0*/  F2FP.F16.F32.PACK_AB R83, RZ, R83 ;  /* 0x00000053ff53723e */ /* 0x000fe400000000ff */
[----:B------:R-:W-:Y:S01]  /*5d00*/  F2FP.F16.F32.PACK_AB R84, RZ, R84 ;  /* 0x00000054ff54723e */ /* 0x000fe200000000ff */
[----:B0-----:R-:W-:Y:S01]  /*5d10*/  @P5 IMAD.MOV.U32 R4, RZ, RZ, R8 ;  /* 0x000000ffff045224 */ /* 0x001fe200078e0008 */
[----:B------:R-:W-:Y:S01]  /*5d20*/  F2FP.F16.F32.PACK_AB R85, RZ, R85 ;  /* 0x00000055ff55723e */ /* 0x000fe200000000ff */
[----:B------:R-:W-:Y:S01]  /*5d30*/  @P5 IMAD.MOV.U32 R5, RZ, RZ, R9 ;  /* 0x000000ffff055224 */ /* 0x000fe200078e0009 */
[----:B------:R-:W-:-:S02]  /*5d40*/  F2FP.F16.F32.PACK_AB R86, RZ, R86 ;  /* 0x00000056ff56723e */ /* 0x000fc400000000ff */
[----:B------:R-:W-:Y:S02]  /*5d50*/  F2FP.F16.F32.PACK_AB R87, RZ, R87 ;  /* 0x00000057ff57723e */ /* 0x000fe400000000ff */
[----:B------:R0:W-:Y:S01]  /*5d60*/  @P5 STG.E.U16 desc[UR38][R4.64+0xd2], R79 ;  /* 0x0000d24f04005986 */ /* 0x0001e2000c101526 */
[C---:B------:R-:W-:Y:S02]  /*5d70*/  ISETP.GT.AND P5, PT, R3.reuse, RZ, P3 ;  /* 0x000000ff0300720c */ /* 0x040fe40001fa4270 */
[----:B------:R-:W-:-:S11]  /*5d80*/  ISETP.GT.AND P3, PT, R3, 0x8, P3 ;  /* 0x000000080300780c */ /* 0x000fd60001f64270 */
[----:B0-----:R-:W-:Y:S02]  /*5d90*/  @P5 IMAD.MOV.U32 R4, RZ, RZ, R6 ;  /* 0x000000ffff045224 */ /* 0x001fe400078e0006 */
[----:B------:R-:W-:-:S05]  /*5da0*/  @P5 IMAD.MOV.U32 R5, RZ, RZ, R7 ;  /* 0x000000ffff055224 */ /* 0x000fca00078e0007 */
[----:B------:R0:W-:Y:S01]  /*5db0*/  @P5 STG.E.U16 desc[UR38][R4.64+0xe0], R80 ;  /* 0x0000e05004005986 */ /* 0x0001e2000c101526 */
[C---:B------:R-:W-:Y:S02]  /*5dc0*/  ISETP.GT.AND P5, PT, R3.reuse, RZ, P0 ;  /* 0x000000ff0300720c */ /* 0x040fe400007a4270 */
[----:B------:R-:W-:Y:S01]  /*5dd0*/  ISETP.GT.AND P0, PT, R3, 0x8, P0 ;  /* 0x000000080300780c */ /* 0x000fe20000704270 */
[----:B0-----:R-:W-:Y:S02]  /*5de0*/  @P4 IMAD.MOV.U32 R4, RZ, RZ, R6 ;  /* 0x000000ffff044224 */ /* 0x001fe400078e0006 */
[----:B------:R-:W-:-:S05]  /*5df0*/  @P4 IMAD.MOV.U32 R5, RZ, RZ, R7 ;  /* 0x000000ffff054224 */ /* 0x000fca00078e0007 */
[----:B------:R0:W-:Y:S01]  /*5e00*/  @P4 STG.E.U16 desc[UR38][R4.64+0xe2], R81 ;  /* 0x0000e25104004986 */ /* 0x0001e2000c101526 */
[C---:B------:R-:W-:Y:S02]  /*5e10*/  ISETP.GT.AND P4, PT, R3.reuse, RZ, P1 ;  /* 0x000000ff0300720c */ /* 0x040fe40000f84270 */
[----:B------:R-:W-:Y:S01]  /*5e20*/  ISETP.GT.AND P1, PT, R3, 0x8, P1 ;  /* 0x000000080300780c */ /* 0x000fe20000f24270 */
[----:B0-----:R-:W-:Y:S02]  /*5e30*/  @P3 IMAD.MOV.U32 R4, RZ, RZ, R8 ;  /* 0x000000ffff043224 */ /* 0x001fe400078e0008 */
[----:B------:R-:W-:-:S05]  /*5e40*/  @P3 IMAD.MOV.U32 R5, RZ, RZ, R9 ;  /* 0x000000ffff053224 */ /* 0x000fca00078e0009 */
[----:B------:R0:W-:Y:S02]  /*5e50*/  @P3 STG.E.U16 desc[UR38][R4.64+0xe0], R82 ;  /* 0x0000e05204003986 */ /* 0x0001e4000c101526 */
[----:B0-----:R-:W-:Y:S02]  /*5e60*/  @P2 IMAD.MOV.U32 R4, RZ, RZ, R8 ;  /* 0x000000ffff042224 */ /* 0x001fe400078e0008 */
[----:B------:R-:W-:-:S05]  /*5e70*/  @P2 IMAD.MOV.U32 R5, RZ, RZ, R9 ;  /* 0x000000ffff052224 */ /* 0x000fca00078e0009 */
[----:B------:R0:W-:Y:S02]  /*5e80*/  @P2 STG.E.U16 desc[UR38][R4.64+0xe2], R83 ;  /* 0x0000e25304002986 */ /* 0x0001e4000c101526 */
[----:B0-----:R-:W-:Y:S02]  /*5e90*/  @P4 IMAD.MOV.U32 R4, RZ, RZ, R6 ;  /* 0x000000ffff044224 */ /* 0x001fe400078e0006 */
[----:B------:R-:W-:-:S05]  /*5ea0*/  @P4 IMAD.MOV.U32 R5, RZ, RZ, R7 ;  /* 0x000000ffff054224 */ /* 0x000fca00078e0007 */
[----:B------:R0:W-:Y:S04]  /*5eb0*/  @P4 STG.E.U16 desc[UR38][R4.64+0xf0], R84 ;  /* 0x0000f05404004986 */ /* 0x0001e8000c101526 */
[----:B------:R1:W-:Y:S01]  /*5ec0*/  @P5 STG.E.U16 desc[UR38][R6.64+0xf2], R85 ;  /* 0x0000f25506005986 */ /* 0x0003e2000c101526 */
[----:B0-----:R-:W-:Y:S02]  /*5ed0*/  @P1 IMAD.MOV.U32 R4, RZ, RZ, R8 ;  /* 0x000000ffff041224 */ /* 0x001fe400078e0008 */
[----:B------:R-:W-:-:S05]  /*5ee0*/  @P1 IMAD.MOV.U32 R5, RZ, RZ, R9 ;  /* 0x000000ffff051224 */ /* 0x000fca00078e0009 */
[----:B------:R1:W-:Y:S04]  /*5ef0*/  @P1 STG.E.U16 desc[UR38][R4.64+0xf0], R86 ;  /* 0x0000f05604001986 */ /* 0x0003e8000c101526 */
[----:B------:R1:W-:Y:S02]  /*5f00*/  @P0 STG.E.U16 desc[UR38][R8.64+0xf2], R87 ;  /* 0x0000f25708000986 */ /* 0x0003e4000c101526 */
.L_x_154:
[----:B------:R-:W-:Y:S05]  /*5f10*/  BSYNC B0 ;  /* 0x0000000000007941 */ /* 0x000fea0003800000 */
.L_x_28:
[----:B------:R-:W-:Y:S01]  /*5f20*/  IADD3 R16, P0, R16, UR36, RZ ;  /* 0x0000002410107c10 */ /* 0x000fe2000ff1e0ff */
[----:B------:R-:W-:Y:S01]  /*5f30*/  ULDC.64 UR4, c[0x0][0x650] ;  /* 0x0001940000047ab9 */ /* 0x000fe20000000a00 */
[----:B------:R-:W-:Y:S01]  /*5f40*/  PRMT R3, RZ, 0x7610, R3 ;  /* 0x00007610ff037816 */ /* 0x000fe20000000003 */
[----:B------:R-:W-:Y:S01]  /*5f50*/  IMAD.MOV.U32 R100, RZ, RZ, -0x1 ;  /* 0xffffffffff647424 */ /* 0x000fe200078e00ff */
[----:B------:R-:W-:Y:S01]  /*5f60*/  IADD3.X R17, R17, UR42, RZ, P0, !PT ;  /* 0x0000002a11117c10 */ /* 0x000fe200087fe4ff */
[----:B------:R-:W-:Y:S01]  /*5f70*/  IMAD.MOV.U32 R99, RZ, RZ, -0x1 ;  /* 0xffffffffff637424 */ /* 0x000fe200078e00ff */
[----:B------:R-:W-:-:S04]  /*5f80*/  ISETP.GE.U32.AND P0, PT, R16, UR4, PT ;  /* 0x0000000410007c0c */ /* 0x000fc8000bf06070 */
[----:B------:R-:W-:-:S13]  /*5f90*/  ISETP.GE.U32.AND.EX P0, PT, R17, UR5, PT, P0 ;  /* 0x0000000511007c0c */ /* 0x000fda000bf06100 */
[----:B------:R-:W-:Y:S05]  /*5fa0*/  @P0 BRA `(.L_x_155) ;  /* 0x00000004004c0947 */ /* 0x000fea0003800000 */
[----:B------:R-:W0:Y:S01]  /*5fb0*/  LDC.64 R10, c[0x0][0x628] ;  /* 0x00018a00ff0a7b82 */ /* 0x000e220000000a00 */
[----:B---3--:R-:W3:Y:S01]  /*5fc0*/  S2R R12, SR_CTAID.X ;  /* 0x00000000000c7919 */ /* 0x008ee20000002500 */
[----:B-12-4-:R-:W-:Y:S02]  /*5fd0*/  IMAD.MOV.U32 R8, RZ, RZ, R16 ;  /* 0x000000ffff087224 */ /* 0x016fe400078e0010 */
[----:B------:R-:W-:Y:S01]  /*5fe0*/  IMAD.MOV.U32 R9, RZ, RZ, R17 ;  /* 0x000000ffff097224 */ /* 0x000fe200078e0011 */
[----:B------:R-:W1:Y:S03]  /*5ff0*/  S2R R20, SR_CTAID.Y ;  /* 0x0000000000147919 */ /* 0x000e660000002600 */
[----:B------:R-:W2:Y:S08]  /*6000*/  LDC R0, c[0x0][0x630] ;  /* 0x00018c00ff007b82 */ /* 0x000eb00000000800 */
[----:B------:R-:W4:Y:S01]  /*6010*/  LDC.64 R14, c[0x0][0x620] ;  /* 0x00018800ff0e7b82 */ /* 0x000f220000000a00 */
[----:B0-----:R-:W-:-:S04]  /*6020*/  ISETP.NE.U32.AND P0, PT, R10, RZ, PT ;  /* 0x000000ff0a00720c */ /* 0x001fc80003f05070 */
[----:B------:R-:W-:-:S13]  /*6030*/  ISETP.NE.AND.EX P0, PT, R11, RZ, PT, P0 ;  /* 0x000000ff0b00720c */ /* 0x000fda0003f05300 */
[----:B-1234-:R-:W-:Y:S05]  /*6040*/  @!P0 BRA `(.L_x_156) ;  /* 0x0000000000288947 */ /* 0x01efea0003800000 */
        /* <DEDUP_REMOVED lines=10> */
.L_x_156:
[-CC-:B------:R-:W-:Y:S01]  /*60f0*/  SHF.R.U64 R99, R8, R0.reuse, R9.reuse ;  /* 0x0000000008637219 */ /* 0x180fe20000001209 */
[----:B------:R-:W0:Y:S01]  /*6100*/  LDC.64 R26, c[0x0][0x640] ;  /* 0x00019000ff1a7b82 */ /* 0x000e220000000a00 */
[----:B------:R-:W-:Y:S01]  /*6110*/  SHF.R.U32.HI R0, RZ, R0, R9 ;  /* 0x00000000ff007219 */ /* 0x000fe20000011609 */
[----:B------:R-:W-:Y:S01]  /*6120*/  ULDC UR4, c[0x0][0x150] ;  /* 0x0000540000047ab9 */ /* 0x000fe20000000800 */
[----:B------:R-:W-:Y:S02]  /*6130*/  IADD3 R3, P0, RZ, -R99, RZ ;  /* 0x80000063ff037210 */ /* 0x000fe40007f1e0ff */
[----:B------:R-:W-:-:S03]  /*6140*/  I2FP.F32.U32 R7, R12 ;  /* 0x0000000c00077245 */ /* 0x000fc60000201000 */
[----:B------:R-:W1:Y:S01]  /*6150*/  LDC R6, c[0x0][0x618] ;  /* 0x00018600ff067b82 */ /* 0x000e620000000800 */
[----:B------:R-:W-:Y:S02]  /*6160*/  IMAD.X R5, RZ, RZ, ~R0, P0 ;  /* 0x000000ffff057224 */ /* 0x000fe400000e0e00 */
[----:B------:R-:W-:Y:S01]  /*6170*/  FMUL R7, R7, UR4 ;  /* 0x0000000407077c20 */ /* 0x000fe20008400000 */
[----:B------:R-:W-:Y:S01]  /*6180*/  ULDC UR4, c[0x0][0x154] ;  /* 0x0000550000047ab9 */ /* 0x000fe20000000800 */
[-C--:B------:R-:W-:Y:S02]  /*6190*/  IMAD R0, R5, R14.reuse, RZ ;  /* 0x0000000e05007224 */ /* 0x080fe400078e02ff */
[C---:B------:R-:W-:Y:S01]  /*61a0*/  IMAD.WIDE.U32 R4, R3.reuse, R14, R16 ;  /* 0x0000000e03047225 */ /* 0x040fe200078e0010 */
[----:B------:R-:W2:Y:S01]  /*61b0*/  LDC R8, c[0x0][0x608] ;  /* 0x00018200ff087b82 */ /* 0x000ea20000000800 */
[----:B------:R-:W3:Y:S02]  /*61c0*/  F2I.U32.TRUNC.NTZ R7, R7 ;  /* 0x0000000700077305 */ /* 0x000ee4000020f000 */
[----:B------:R-:W-:Y:S01]  /*61d0*/  IMAD R3, R3, R15, R0 ;  /* 0x0000000f03037224 */ /* 0x000fe200078e0200 */
[----:B------:R-:W-:-:S03]  /*61e0*/  I2FP.F32.U32 R0, R20 ;  /* 0x0000001400007245 */ /* 0x000fc60000201000 */
[----:B------:R-:W-:Y:S01]  /*61f0*/  IMAD.IADD R3, R5, 0x1, R3 ;  /* 0x0000000105037824 */ /* 0x000fe200078e0203 */
[----:B------:R-:W4:Y:S01]  /*6200*/  LDC R11, c[0x0][0x658] ;  /* 0x00019600ff0b7b82 */ /* 0x000f220000000800 */
[----:B0-----:R-:W-:-:S04]  /*6210*/  ISETP.NE.U32.AND P0, PT, R26, RZ, PT ;  /* 0x000000ff1a00720c */ /* 0x001fc80003f05070 */
[----:B------:R-:W-:-:S03]  /*6220*/  ISETP.NE.AND.EX P0, PT, R27, RZ, PT, P0 ;  /* 0x000000ff1b00720c */ /* 0x000fc60003f05300 */
[----:B------:R-:W0:Y:S01]  /*6230*/  LDC R9, c[0x0][0x144] ;  /* 0x00005100ff097b82 */ /* 0x000e220000000800 */
[-C--:B-1----:R-:W-:Y:S01]  /*6240*/  SHF.R.U64 R10, R4, R6.reuse, R3 ;  /* 0x00000006040a7219 */ /* 0x082fe20000001203 */
[----:B---3--:R-:W-:Y:S01]  /*6250*/  IMAD.MOV R7, RZ, RZ, -R7 ;  /* 0x000000ffff077224 */ /* 0x008fe200078e0a07 */
[----:B------:R-:W-:Y:S01]  /*6260*/  SHF.R.U32.HI R3, RZ, R6, R3 ;  /* 0x00000006ff037219 */ /* 0x000fe20000011603 */
[----:B------:R-:W-:-:S04]  /*6270*/  FMUL R6, R0, UR4 ;  /* 0x0000000400067c20 */ /* 0x000fc80008400000 */
[----:B------:R-:W1:Y:S01]  /*6280*/  LDC R21, c[0x0][0x148] ;  /* 0x00005200ff157b82 */ /* 0x000e620000000800 */
[----:B------:R3:W0:Y:S01]  /*6290*/  F2I.U32.TRUNC.NTZ R14, R6 ;  /* 0x00000006000e7305 */ /* 0x000622000020f000 */
[-CC-:B--2---:R-:W-:Y:S02]  /*62a0*/  SHF.R.U64 R13, R10, R8.reuse, R3.reuse ;  /* 0x000000080a0d7219 */ /* 0x184fe40000001203 */
[----:B------:R-:W-:-:S04]  /*62b0*/  SHF.R.U32.HI R0, RZ, R8, R3 ;  /* 0x00000008ff007219 */ /* 0x000fc80000011603 */
[----:B-----5:R-:W2:Y:S01]  /*62c0*/  LDC R24, c[0x0][0x648] ;  /* 0x00019200ff187b82 */ /* 0x020ea20000000800 */
[-CC-:B----4-:R-:W-:Y:S02]  /*62d0*/  SHF.R.U64 R15, R13, R11.reuse, R0.reuse ;  /* 0x0000000b0d0f7219 */ /* 0x190fe40000001200 */
[----:B------:R-:W-:-:S03]  /*62e0*/  SHF.R.U32.HI R5, RZ, R11, R0 ;  /* 0x0000000bff057219 */ /* 0x000fc60000011600 */
[----:B------:R-:W-:Y:S02]  /*62f0*/  IMAD.MOV.U32 R4, RZ, RZ, R15 ;  /* 0x000000ffff047224 */ /* 0x000fe400078e000f */
[----:B------:R-:W4:Y:S01]  /*6300*/  LDC R28, c[0x0][0x638] ;  /* 0x00018e00ff1c7b82 */ /* 0x000f220000000800 */
[----:B0-----:R-:W-:-:S07]  /*6310*/  IMAD R25, R9, R7, R12 ;  /* 0x0000000709197224 */ /* 0x001fce00078e020c */
[----:B------:R-:W0:Y:S08]  /*6320*/  LDC R29, c[0x0][0x610] ;  /* 0x00018400ff1d7b82 */ /* 0x000e300000000800 */
[----:B------:R-:W0:Y:S01]  /*6330*/  LDC R30, c[0x0][0x600] ;  /* 0x00018000ff1e7b82 */ /* 0x000e220000000800 */
[----:B-123--:R-:W-:Y:S05]  /*6340*/  @!P0 BRA `(.L_x_157) ;  /* 0x0000000000288947 */ /* 0x00efea0003800000 */
        /* <DEDUP_REMOVED lines=10> */
.L_x_157:
[----:B------:R-:W-:Y:S01]  /*63f0*/  ISETP.NE.AND P0, PT, R2, 0x1, PT ;  /* 0x000000010200780c */ /* 0x000fe20003f05270 */
[----:B------:R-:W-:Y:S01]  /*6400*/  IMAD.MOV R14, RZ, RZ, -R14 ;  /* 0x000000ffff0e7224 */ /* 0x000fe200078e0a0e */
[----:B------:R-:W-:Y:S02]  /*6410*/  SHF.R.U64 R0, R4, R24, R5 ;  /* 0x0000001804007219 */ /* 0x000fe40000001205 */
[----:B------:R-:W-:Y:S02]  /*6420*/  LOP3.LUT R3, R13, R96, RZ, 0xc0, !PT ;  /* 0x000000600d037212 */ /* 0x000fe400078ec0ff */
[----:B------:R-:W-:Y:S01]  /*6430*/  LOP3.LUT R10, R10, R95, RZ, 0xc0, !PT ;  /* 0x0000005f0a0a7212 */ /* 0x000fe200078ec0ff */
[----:B------:R-:W-:Y:S02]  /*6440*/  IMAD.MOV R4, RZ, RZ, -R0 ;  /* 0x000000ffff047224 */ /* 0x000fe400078e0a00 */
[----:B------:R-:W-:Y:S02]  /*6450*/  IMAD R0, R90, R0, R3 ;  /* 0x000000005a007224 */ /* 0x000fe400078e0203 */
[----:B----4-:R-:W-:-:S02]  /*6460*/  IMAD R3, R4, R28, R15 ;  /* 0x0000001c04037224 */ /* 0x010fc400078e020f */
[----:B------:R-:W-:Y:S02]  /*6470*/  @P0 IMAD R25, R21, R14, R20 ;  /* 0x0000000e15190224 */ /* 0x000fe400078e0214 */
[----:B0-----:R-:W-:Y:S02]  /*6480*/  IMAD R5, R3, R30, R10 ;  /* 0x0000001e03057224 */ /* 0x001fe400078e020a */
[----:B------:R-:W-:Y:S02]  /*6490*/  IMAD R0, R0, R29, R25 ;  /* 0x0000001d00007224 */ /* 0x000fe400078e0219 */
[----:B------:R-:W-:-:S03]  /*64a0*/  IMAD.MOV.U32 R4, RZ, RZ, 0x1 ;  /* 0x00000001ff047424 */ /* 0x000fc600078e00ff */
[----:B------:R-:W-:Y:S02]  /*64b0*/  SEL R100, R5, R0, !P0 ;  /* 0x0000000005647207 */ /* 0x000fe40004000000 */
[----:B------:R-:W-:Y:S02]  /*64c0*/  PRMT R3, R4, 0x7610, R3 ;  /* 0x0000761004037816 */ /* 0x000fe40000000003 */
[----:B------:R-:W-:-:S07]  /*64d0*/  SEL R0, R0, R5, !P0 ;  /* 0x0000000500007207 */ /* 0x000fce0004000000 */
.L_x_155:
[----:B------:R-:W-:Y:S01]  /*64e0*/  LOP3.LUT P0, RZ, R3, 0xff, RZ, 0xc0, !PT ;  /* 0x000000ff03ff7812 */ /* 0x000fe2000780c0ff */
[----:B------:R-:W-:Y:S01]  /*64f0*/  UIMAD.WIDE.U32 UR4, UR41, -0x55555555, URZ ;  /* 0xaaaaaaab290478a5 */ /* 0x000fe2000f8e003f */
[----:B------:R-:W-:-:S03]  /*6500*/  IMAD.MOV.U32 R101, RZ, RZ, R0 ;  /* 0x000000ffff657224 */ /* 0x000fc600078e0000 */
[----:B------:R-:W-:-:S04]  /*6510*/  USHF.R.U32.HI UR4, URZ, 0x2, UR5 ;  /* 0x000000023f047899 */ /* 0x000fc80008011605 */
[----:B------:R-:W-:-:S04]  /*6520*/  UIMAD UR41, UR4, -0x6, UR41 ;  /* 0xfffffffa042978a4 */ /* 0x000fc8000f8e0229 */
[----:B------:R-:W-:Y:S08]  /*6530*/  @P0 BRA `(.L_x_158) ;  /* 0xffffffac00300947 */ /* 0x000ff0000383ffff */
[----:B------:R-:W-:Y:S05]  /*6540*/  EXIT ;  /* 0x000000000000794d */ /* 0x000fea0003800000 */
.L_x_3:
        /* <DEDUP_REMOVED lines=26> */
.L_x_160:
[--C-:B------:R-:W-:Y:S01]  /*66f0*/  SHF.R.U64 R14, R12, R20, R13.reuse ;  /* 0x000000140c0e7219 */ /* 0x100fe2000000120d */
[----:B------:R-:W0:Y:S01]  /*6700*/  LDC R24, c[0x0][0x618] ;  /* 0x00018600ff187b82 */ /* 0x000e220000000800 */
[----:B------:R-:W-:Y:S01]  /*6710*/  I2FP.F32.U32 R8, R6 ;  /* 0x0000000600087245 */ /* 0x000fe20000201000 */
[----:B------:R-:W-:Y:S01]  /*6720*/  ULDC UR4, c[0x0][0x150] ;  /* 0x0000540000047ab9 */ /* 0x000fe20000000800 */
[----:B------:R-:W-:Y:S02]  /*6730*/  SHF.R.U32.HI R7, RZ, R20, R13 ;  /* 0x00000014ff077219 */ /* 0x000fe4000001160d */
[----:B------:R-:W-:Y:S01]  /*6740*/  IADD3 R11, P0, RZ, -R14, RZ ;  /* 0x8000000eff0b7210 */ /* 0x000fe20007f1e0ff */
[----:B------:R-:W-:Y:S01]  /*6750*/  FMUL R13, R8, UR4 ;  /* 0x00000004080d7c20 */ /* 0x000fe20008400000 */
[----:B------:R-:W-:Y:S01]  /*6760*/  ULDC UR4, c[0x0][0x154] ;  /* 0x0000550000047ab9 */ /* 0x000fe20000000800 */
[----:B------:R-:W1:Y:S02]  /*6770*/  LDC.64 R26, c[0x0][0x640] ;  /* 0x00019000ff1a7b82 */ /* 0x000e640000000a00 */
[----:B------:R-:W-:-:S02]  /*6780*/  IMAD.X R7, RZ, RZ, ~R7, P0 ;  /* 0x000000ffff077224 */ /* 0x000fc400000e0e07 */
[----:B------:R-:W2:Y:S01]  /*6790*/  F2I.U32.TRUNC.NTZ R13, R13 ;  /* 0x0000000d000d7305 */ /* 0x000ea2000020f000 */
[----:B------:R-:W-:-:S03]  /*67a0*/  IMAD.WIDE.U32 R8, R11, R22, R16 ;  /* 0x000000160b087225 */ /* 0x000fc600078e0010 */
[----:B------:R-:W3:Y:S01]  /*67b0*/  LDC R15, c[0x0][0x144] ;  /* 0x00005100ff0f7b82 */ /* 0x000ee20000000800 */
[----:B------:R-:W-:-:S04]  /*67c0*/  IMAD R10, R7, R22, RZ ;  /* 0x00000016070a7224 */ /* 0x000fc800078e02ff */
[----:B------:R-:W-:Y:S02]  /*67d0*/  IMAD R7, R11, R23, R10 ;  /* 0x000000170b077224 */ /* 0x000fe400078e020a */
[----:B------:R-:W-:Y:S01]  /*67e0*/  IMAD.MOV.U32 R10, RZ, RZ, -0x1 ;  /* 0xffffffffff0a7424 */ /* 0x000fe200078e00ff */
[----:B------:R-:W4:Y:S01]  /*67f0*/  LDC R20, c[0x0][0x608] ;  /* 0x00018200ff147b82 */ /* 0x000f220000000800 */
[----:B------:R-:W-:Y:S01]  /*6800*/  IMAD.IADD R7, R9, 0x1, R7 ;  /* 0x0000000109077824 */ /* 0x000fe200078e0207 */
[----:B------:R-:W-:-:S04]  /*6810*/  I2FP.F32.U32 R9, R5 ;  /* 0x0000000500097245 */ /* 0x000fc80000201000 */
[-C--:B0-----:R-:W-:Y:S01]  /*6820*/  SHF.R.U64 R12, R8, R24.reuse, R7 ;  /* 0x00000018080c7219 */ /* 0x081fe20000001207 */
[----:B--2---:R-:W-:Y:S01]  /*6830*/  IMAD.MOV R8, RZ, RZ, -R13 ;  /* 0x000000ffff087224 */ /* 0x004fe200078e0a0d */
[----:B------:R-:W0:Y:S01]  /*6840*/  LDC R11, c[0x0][0x658] ;  /* 0x00019600ff0b7b82 */ /* 0x000e220000000800 */
[----:B-1----:R-:W-:Y:S01]  /*6850*/  ISETP.NE.U32.AND P0, PT, R26, RZ, PT ;  /* 0x000000ff1a00720c */ /* 0x002fe20003f05070 */
[----:B------:R-:W-:Y:S01]  /*6860*/  FMUL R9, R9, UR4 ;  /* 0x0000000409097c20 */ /* 0x000fe20008400000 */
[----:B------:R-:W-:Y:S02]  /*6870*/  SHF.R.U32.HI R7, RZ, R24, R7 ;  /* 0x00000018ff077219 */ /* 0x000fe40000011607 */
[----:B------:R-:W-:-:S03]  /*6880*/  ISETP.NE.AND.EX P0, PT, R27, RZ, PT, P0 ;  /* 0x000000ff1b00720c */ /* 0x000fc60003f05300 */
[----:B------:R-:W1:Y:S01]  /*6890*/  LDC R22, c[0x0][0x148] ;  /* 0x00005200ff167b82 */ /* 0x000e620000000800 */
[----:B---3--:R-:W-:Y:S02]  /*68a0*/  IMAD R23, R15, R8, R6 ;  /* 0x000000080f177224 */ /* 0x008fe400078e0206 */
[----:B------:R-:W-:-:S05]  /*68b0*/  IMAD.MOV.U32 R8, RZ, RZ, 0x1 ;  /* 0x00000001ff087424 */ /* 0x000fca00078e00ff */
[----:B------:R-:W2:Y:S01]  /*68c0*/  LDC R21, c[0x0][0x600] ;  /* 0x00018000ff157b82 */ /* 0x000ea20000000800 */
[-CC-:B----4-:R-:W-:Y:S02]  /*68d0*/  SHF.R.U64 R15, R12, R20.reuse, R7.reuse ;  /* 0x000000140c0f7219 */ /* 0x190fe40000001207 */
[----:B------:R-:W-:Y:S02]  /*68e0*/  SHF.R.U32.HI R6, RZ, R20, R7 ;  /* 0x00000014ff067219 */ /* 0x000fe40000011607 */
[----:B------:R3:W4:Y:S03]  /*68f0*/  F2I.U32.TRUNC.NTZ R20, R9 ;  /* 0x0000000900147305 */ /* 0x000726000020f000 */
[----:B------:R-:W1:Y:S01]  /*6900*/  LDC R25, c[0x0][0x648] ;  /* 0x00019200ff197b82 */ /* 0x000e620000000800 */
[-C--:B0-----:R-:W-:Y:S02]  /*6910*/  SHF.R.U64 R19, R15, R11.reuse, R6 ;  /* 0x0000000b0f137219 */ /* 0x081fe40000001206 */
[----:B------:R-:W-:-:S02]  /*6920*/  SHF.L.U32 R10, R10, R11, RZ ;  /* 0x0000000b0a0a7219 */ /* 0x000fc400000006ff */
[-C--:B------:R-:W-:Y:S01]  /*6930*/  SHF.R.U32.HI R7, RZ, R11.reuse, R6 ;  /* 0x0000000bff077219 */ /* 0x080fe20000011606 */
[----:B------:R-:W-:Y:S01]  /*6940*/  IMAD.MOV.U32 R6, RZ, RZ, R19 ;  /* 0x000000ffff067224 */ /* 0x000fe200078e0013 */
[----:B------:R-:W-:Y:S01]  /*6950*/  SHF.L.U32 R24, R8, R11, RZ ;  /* 0x0000000b08187219 */ /* 0x000fe200000006ff */
[----:B------:R-:W0:Y:S01]  /*6960*/  LDC R28, c[0x0][0x638] ;  /* 0x00018e00ff1c7b82 */ /* 0x000e220000000800 */
[----:B------:R-:W-:-:S07]  /*6970*/  LOP3.LUT R30, RZ, R10, RZ, 0x33, !PT ;  /* 0x0000000aff1e7212 */ /* 0x000fce00078e33ff */
[----:B------:R-:W0:Y:S01]  /*6980*/  LDC R29, c[0x0][0x610] ;  /* 0x00018400ff1d7b82 */ /* 0x000e220000000800 */
[----:B---34-:R-:W-:Y:S05]  /*6990*/  @!P0 BRA `(.L_x_161) ;  /* 0x0000000000288947 */ /* 0x018fea0003800000 */
[----:B------:R-:W3:Y:S02]  /*69a0*/  LDC R6, c[0x0][0x64c] ;  /* 0x00019300ff067b82 */ /* 0x000ee40000000800 */
[----:B---3--:R-:W-:-:S05]  /*69b0*/  IADD3 R11, P0, R19, R6, RZ ;  /* 0x00000006130b7210 */ /* 0x008fca0007f1e0ff */
        /* <DEDUP_REMOVED lines=8> */
.L_x_161:
[----:B------:R-:W-:Y:S01]  /*6a40*/  ISETP.NE.AND P0, PT, R2, 0x1, PT ;  /* 0x000000010200780c */ /* 0x000fe20003f05270 */
[----:B--2---:R-:W-:Y:S01]  /*6a50*/  VIADD R9, R21, 0xffffffff ;  /* 0xffffffff15097836 */ /* 0x004fe20000000000 */
[----:B-1----:R-:W-:Y:S01]  /*6a60*/  SHF.R.U64 R7, R6, R25, R7 ;  /* 0x0000001906077219 */ /* 0x002fe20000001207 */
[----:B------:R-:W-:Y:S01]  /*6a70*/  IMAD.MOV R20, RZ, RZ, -R20 ;  /* 0x000000ffff147224 */ /* 0x000fe200078e0a14 */
[----:B------:R-:W-:Y:S02]  /*6a80*/  LOP3.LUT R6, R15, R30, RZ, 0xc0, !PT ;  /* 0x0000001e0f067212 */ /* 0x000fe400078ec0ff */
[----:B------:R-:W-:Y:S01]  /*6a90*/  LOP3.LUT R12, R12, R9, RZ, 0xc0, !PT ;  /* 0x000000090c0c7212 */ /* 0x000fe200078ec0ff */
[----:B------:R-:W-:Y:S02]  /*6aa0*/  IMAD.MOV R8, RZ, RZ, -R7 ;  /* 0x000000ffff087224 */ /* 0x000fe400078e0a07 */
[----:B------:R-:W-:Y:S02]  /*6ab0*/  IMAD R6, R24, R7, R6 ;  /* 0x0000000718067224 */ /* 0x000fe400078e0206 */
[----:B------:R-:W-:-:S02]  /*6ac0*/  IMAD.MOV.U32 R9, RZ, RZ, 0x1 ;  /* 0x00000001ff097424 */ /* 0x000fc400078e00ff */
[----:B------:R-:W-:Y:S02]  /*6ad0*/  @P0 IMAD R23, R22, R20, R5 ;  /* 0x0000001416170224 */ /* 0x000fe400078e0205 */
[----:B0-----:R-:W-:Y:S02]  /*6ae0*/  IMAD R5, R8, R28, R19 ;  /* 0x0000001c08057224 */ /* 0x001fe400078e0213 */
[----:B------:R-:W-:Y:S02]  /*6af0*/  IMAD R19, R6, R29, R23 ;  /* 0x0000001d06137224 */ /* 0x000fe400078e0217 */
[----:B------:R-:W-:Y:S02]  /*6b00*/  IMAD R6, R5, R21, R12 ;  /* 0x0000001505067224 */ /* 0x000fe400078e020c */
[----:B------:R-:W-:-:S03]  /*6b10*/  IMAD.MOV.U32 R8, RZ, RZ, R14 ;  /* 0x000000ffff087224 */ /* 0x000fc600078e000e */
[----:B------:R-:W-:Y:S02]  /*6b20*/  SEL R20, R6, R19, !P0 ;  /* 0x0000001306147207 */ /* 0x000fe40004000000 */
[----:B------:R-:W-:-:S07]  /*6b30*/  SEL R19, R19, R6, !P0 ;  /* 0x0000000613137207 */ /* 0x000fce0004000000 */
.L_x_159:
[----:B------:R-:W-:-:S08]  /*6b40*/  NOP ;  /* 0x0000000000007918 */ /* 0x000fd00000000000 */
[----:B------:R-:W0:-:S00]  /*6b50*/  USETMAXREG.DEALLOC.CTAPOOL 0x28 ;  /* 0x00000028000079c8 */ /* 0x000e0000080e0500 */
[----:B0-----:R-:W-:-:S13]  /*6b60*/  ISETP.NE.AND P0, PT, R0, RZ, PT ;  /* 0x000000ff0000720c */ /* 0x001fda0003f05270 */
[----:B------:R-:W-:Y:S05]  /*6b70*/  @P0 EXIT ;  /* 0x000000000000094d */ /* 0x000fea0003800000 */
[----:B------:R-:W-:Y:S01]  /*6b80*/  LOP3.LUT P0, RZ, R9, 0xff, RZ, 0xc0, !PT ;  /* 0x000000ff09ff7812 */ /* 0x000fe2000780c0ff */
[----:B------:R-:W-:Y:S02]  /*6b90*/  IMAD.MOV.U32 R0, RZ, RZ, 0x1 ;  /* 0x00000001ff007424 */ /* 0x000fe400078e00ff */
[----:B------:R-:W-:-:S10]  /*6ba0*/  IMAD.MOV.U32 R12, RZ, RZ, RZ ;  /* 0x000000ffff0c7224 */ /* 0x000fd400078e00ff */
[----:B------:R-:W-:Y:S05]  /*6bb0*/  @!P0 BRA `(.L_x_162) ;  /* 0x0000000c000c8947 */ /* 0x000fea0003800000 */
[----:B------:R-:W0:Y:S01]  /*6bc0*/  LDC R0, c[0x0][0x28c] ;  /* 0x0000a300ff007b82 */ /* 0x000e220000000800 */
[----:B------:R-:W-:Y:S01]  /*6bd0*/  LOP3.LUT P0, RZ, R3, 0x1f, RZ, 0xc0, !PT ;  /* 0x0000001f03ff7812 */ /* 0x000fe2000780c0ff */
[----:B------:R-:W-:Y:S01]  /*6be0*/  ULDC UR5, c[0x0][0x658] ;  /* 0x0001960000057ab9 */ /* 0x000fe20000000800 */
[----:B------:R-:W-:Y:S01]  /*6bf0*/  UMOV UR6, 0xffffffff ;  /* 0xffffffff00067882 */ /* 0x000fe20000000000 */
[----:B------:R-:W-:Y:S01]  /*6c00*/  BSSY B0, `(.L_x_162) ;  /* 0x00000be000007945 */ /* 0x000fe20003800000 */
[----:B------:R-:W-:Y:S01]  /*6c10*/  USHF.L.U32 UR6, UR6, UR5, URZ ;  /* 0x0000000506067299 */ /* 0x000fe2000800063f */
[C---:B------:R-:W-:Y:S01]  /*6c20*/  ISETP.NE.AND P2, PT, R4.reuse, RZ, PT ;  /* 0x000000ff0400720c */ /* 0x040fe20003f45270 */
[----:B------:R-:W-:Y:S01]  /*6c30*/  IMAD.MOV.U32 R13, RZ, RZ, 0x1 ;  /* 0x00000001ff0d7424 */ /* 0x000fe200078e00ff */
[----:B------:R-:W-:Y:S01]  /*6c40*/  ISETP.NE.OR P0, PT, R4, RZ, !P0 ;  /* 0x000000ff0400720c */ /* 0x000fe20004705670 */
[----:B------:R-:W-:Y:S01]  /*6c50*/  IMAD.MOV.U32 R12, RZ, RZ, RZ ;  /* 0x000000ffff0c7224 */ /* 0x000fe200078e00ff */
[----:B------:R-:W-:Y:S01]  /*6c60*/  LOP3.LUT R11, R18, 0x2, RZ, 0xfc, !PT ;  /* 0x00000002120b7812 */ /* 0x000fe200078efcff */
[----:B------:R-:W-:Y:S01]  /*6c70*/  ULDC UR4, c[0x0][0x600] ;  /* 0x0001800000047ab9 */ /* 0x000fe20000000800 */
[----:B------:R-:W-:Y:S01]  /*6c80*/  UMOV UR7, 0x1 ;  /* 0x0000000100077882 */ /* 0x000fe20000000000 */
[----:B------:R-:W-:-:S02]  /*6c90*/  UIADD3 UR15, UR4, -0x1, URZ ;  /* 0xffffffff040f7890 */ /* 0x000fc4000fffe03f */
[----:B------:R-:W-:Y:S02]  /*6ca0*/  USHF.L.U32 UR17, UR7, UR5, URZ ;  /* 0x0000000507117299 */ /* 0x000fe4000800063f */
[----:B------:R-:W-:Y:S01]  /*6cb0*/  ULOP3.LUT UR16, URZ, UR6, URZ, 0x33, !UPT ;  /* 0x000000063f107292 */ /* 0x000fe2000f8e333f */
[----:B------:R-:W-:Y:S01]  /*6cc0*/  ULDC.64 UR20, c[0x0][0x198] ;  /* 0x0000660000147ab9 */ /* 0x000fe20000000a00 */
[----:B0-----:R-:W-:-:S05]  /*6cd0*/  VIADD R0, R0, 0x3f ;  /* 0x0000003f00007836 */ /* 0x001fca0000000000 */
[----:B------:R-:W-:-:S04]  /*6ce0*/  SHF.R.S32.HI R3, RZ, 0x1f, R0 ;  /* 0x0000001fff037819 */ /* 0x000fc80000011400 */
[----:B------:R-:W-:Y:S01]  /*6cf0*/  LEA.HI R3, R3, R0, RZ, 0x6 ;  /* 0x0000000003037211 */ /* 0x000fe200078f30ff */
[----:B------:R-:W-:-:S03]  /*6d00*/  IMAD.MOV.U32 R0, RZ, RZ, 0x1 ;  /* 0x00000001ff007424 */ /* 0x000fc600078e00ff */
[----:B------:R-:W-:-:S05]  /*6d10*/  SHF.R.S32.HI R3, RZ, 0x6, R3 ;  /* 0x00000006ff037819 */ /* 0x000fca0000011403 */
[----:B------:R-:W-:-:S07]  /*6d20*/  VIADD R10, R3, 0x1 ;  /* 0x00000001030a7836 */ /* 0x000fce0000000000 */
.L_x_174:
[----:B------:R-:W-:-:S03]  /*6d30*/  UMOV UR4, 0xffffffff ;  /* 0xffffffff00047882 */ /* 0x000fc60000000000 */
[----:B------:R-:W-:Y:S05]  /*6d40*/  BRA.DIV UR4, `(.L_x_163) ;  /* 0x0000000e04dc7947 */ /* 0x000fea000b800000 */
[----:B------:R-:W-:-:S13]  /*6d50*/  ELECT P6, URZ, PT ;  /* 0x00000000003f782f */ /* 0x000fda00038c0000 */
.L_x_187:
[----:B------:R-:W0:Y:S01]  /*6d60*/  LDC R4, c[0x0][0x28c] ;  /* 0x0000a300ff047b82 */ /* 0x000e220000000800 */
[----:B------:R-:W-:Y:S01]  /*6d70*/  BSSY B1, `(.L_x_164) ;  /* 0x0000035000017945 */ /* 0x000fe20003800000 */
[----:B0-----:R-:W-:-:S13]  /*6d80*/  ISETP.LT.OR P6, PT, R4, 0x1, !P6 ;  /* 0x000000010400780c */ /* 0x001fda00077c1670 */
[----:B------:R-:W-:Y:S05]  /*6d90*/  @P6 BRA `(.L_x_165) ;  /* 0x0000000000c86947 */ /* 0x000fea0003800000 */
[----:B------:R-:W-:Y:S02]  /*6da0*/  IMAD.SHL.U32 R20, R20, 0x80, RZ ;  /* 0x0000008014147824 */ /* 0x000fe400078e00ff */
[----:B------:R-:W-:Y:S02]  /*6db0*/  IMAD.SHL.U32 R19, R19, 0x80, RZ ;  /* 0x0000008013137824 */ /* 0x000fe400078e00ff */
[----:B------:R-:W-:Y:S02]  /*6dc0*/  IMAD.MOV.U32 R21, RZ, RZ, RZ ;  /* 0x000000ffff157224 */ /* 0x000fe400078e00ff */
[----:B------:R-:W-:Y:S02]  /*6dd0*/  IMAD.MOV.U32 R4, RZ, RZ, R10 ;  /* 0x000000ffff047224 */ /* 0x000fe400078e000a */
[----:B------:R-:W-:Y:S02]  /*6de0*/  IMAD.MOV.U32 R5, RZ, RZ, R0 ;  /* 0x000000ffff057224 */ /* 0x000fe400078e0000 */
[----:B------:R-:W-:-:S07]  /*6df0*/  IMAD.MOV.U32 R6, RZ, RZ, R12 ;  /* 0x000000ffff067224 */ /* 0x000fce00078e000c */
.L_x_169:
[----:B------:R-:W0:Y:S01]  /*6e00*/  S2R R14, SR_CgaCtaId ;  /* 0x00000000000e7919 */ /* 0x000e220000008800 */
[----:B------:R-:W-:Y:S01]  /*6e10*/  MOV R7, 0x400 ;  /* 0x0000040000077802 */ /* 0x000fe20000000f00 */
[----:B------:R-:W1:Y:S03]  /*6e20*/  @!P2 LDC R9, c[0x0][0x500] ;  /* 0x00014000ff09ab82 */ /* 0x000e660000000800 */
[----:B0-----:R-:W-:Y:S02]  /*6e30*/  LEA R15, R14, R7, 0x18 ;  /* 0x000000070e0f7211 */ /* 0x001fe400078ec0ff */
[----:B------:R-:W-:-:S03]  /*6e40*/  SHF.L.U32 R7, R5, 0x1f, RZ ;  /* 0x0000001f05077819 */ /* 0x000fc600000006ff */
[----:B------:R-:W-:-:S04]  /*6e50*/  IMAD R14, R6, 0x8, R15 ;  /* 0x00000008060e7824 */ /* 0x000fc800078e020f */
[----:B------:R-:W0:Y:S02]  /*6e60*/  SYNCS.PHASECHK.TRANS64.TRYWAIT P1, [R14+URZ+0x30], R7 ;  /* 0x000030070e0075a7 */ /* 0x000e24000802017f */
[----:B01----:R-:W-:Y:S05]  /*6e70*/  @!P1 BRA `(.L_x_166) ;  /* 0x0000000c00b09947 */ /* 0x003fea0003800000 */
.L_x_188:
[----:B0-----:R-:W-:Y:S01]  /*6e80*/  PRMT R7, R11, 0x9910, RZ ;  /* 0x000099100b077816 */ /* 0x001fe200000000ff */
[----:B------:R0:W-:Y:S03]  /*6e90*/  @!P2 SYNCS.ARRIVE.TRANS64 RZ, [R14+URZ], R9 ;  /* 0x000000090effa9a7 */ /* 0x0001e6000800003f */
[----:B------:R-:W-:-:S13]  /*6ea0*/  ISETP.NE.AND P1, PT, R7, 0x2, PT ;  /* 0x000000020700780c */ /* 0x000fda0003f25270 */
[----:B0-----:R-:W-:Y:S05]  /*6eb0*/  @P1 BRA `(.L_x_167) ;  /* 0x0000000000041947 */ /* 0x001fea0003800000 */
[----:B------:R-:W-:Y:S01]  /*6ec0*/  BPT.TRAP 0x1 ;  /* 0x000000040000795c */ /* 0x000fe20000300000 */
.L_x_167:
[----:B------:R-:W-:Y:S05]  /*6ed0*/  @P0 BRA `(.L_x_168) ;  /* 0x0000000000040947 */ /* 0x000fea0003800000 */
[----:B------:R-:W-:Y:S01]  /*6ee0*/  BPT.TRAP 0x1 ;  /* 0x000000040000795c */ /* 0x000fe20000300000 */
.L_x_168:
[----:B------:R-:W-:Y:S01]  /*6ef0*/  IMAD R15, R6, 0x4000, R15 ;  /* 0x00004000060f7824 */ /* 0x000fe200078e020f */
[----:B------:R-:W-:Y:S01]  /*6f00*/  R2UR UR9, R14 ;  /* 0x000000000e0972ca */ /* 0x000fe200000e0000 */
[----:B------:R-:W-:Y:S01]  /*6f10*/  VIADD R4, R4, 0xffffffff ;  /* 0xffffffff04047836 */ /* 0x000fe20000000000 */
[----:B------:R-:W-:Y:S01]  /*6f20*/  UIADD3 UR4, UP0, UR20, 0xf0, URZ ;  /* 0x000000f014047890 */ /* 0x000fe2000ff1e03f */
[----:B------:R-:W-:Y:S01]  /*6f30*/  R2UR UR11, R19 ;  /* 0x00000000130b72ca */ /* 0x000fe200000e0000 */
[----:B------:R-:W-:Y:S01]  /*6f40*/  UIADD3 UR22, UP1, UR20, 0x1f0, URZ ;  /* 0x000001f014167890 */ /* 0x000fe2000ff3e03f */
[----:B------:R-:W-:Y:S01]  /*6f50*/  R2UR UR8, R15 ;  /* 0x000000000f0872ca */ /* 0x000fe200000e0000 */
[----:B------:R-:W-:Y:S01]  /*6f60*/  UIADD3.X UR5, URZ, UR21, URZ, UP0, !UPT ;  /* 0x000000153f057290 */ /* 0x000fe200087fe43f */
[C---:B------:R-:W-:Y:S01]  /*6f70*/  R2UR UR10, R21.reuse ;  /* 0x00000000150a72ca */ /* 0x040fe200000e0000 */
[----:B------:R-:W-:Y:S01]  /*6f80*/  VIADD R6, R6, 0x1 ;  /* 0x0000000106067836 */ /* 0x000fe20000000000 */
[----:B------:R-:W-:Y:S01]  /*6f90*/  R2UR UR12, R8 ;  /* 0x00000000080c72ca */ /* 0x000fe200000e0000 */
[----:B------:R-:W-:Y:S01]  /*6fa0*/  UIADD3.X UR23, URZ, UR21, URZ, UP1, !UPT ;  /* 0x000000153f177290 */ /* 0x000fe20008ffe43f */
[----:B------:R-:W-:Y:S01]  /*6fb0*/  R2UR UR18, R20 ;  /* 0x00000000141272ca */ /* 0x000fe200000e0000 */
[----:B------:R-:W-:Y:S01]  /*6fc0*/  UMOV UR6, 0x0 ;  /* 0x0000000000067882 */ /* 0x000fe20000000000 */
[----:B------:R-:W-:Y:S01]  /*6fd0*/  ISETP.GT.AND P3, PT, R4, 0x1, PT ;  /* 0x000000010400780c */ /* 0x000fe20003f64270 */
[----:B------:R-:W-:Y:S01]  /*6fe0*/  UMOV UR7, 0x10000000 ;  /* 0x1000000000077882 */ /* 0x000fe20000000000 */
[----:B------:R-:W-:Y:S01]  /*6ff0*/  ISETP.NE.AND P1, PT, R6, 0x6, PT ;  /* 0x000000060600780c */ /* 0x000fe20003f25270 */
[----:B------:R-:W-:-:S02]  /*7000*/  VIADD R21, R21, 0x40 ;  /* 0x0000004015157836 */ /* 0x000fc40000000000 */
[----:B------:R-:W-:Y:S01]  /*7010*/  UIADD3 UR13, UR8, 0x180, URZ ;  /* 0x00000180080d7890 */ /* 0x000fe2000fffe03f */
[----:B------:R-:W-:Y:S01]  /*7020*/  SEL R14, RZ, 0x1, P1 ;  /* 0x00000001ff0e7807 */ /* 0x000fe20000800000 */
[----:B------:R-:W-:Y:S01]  /*7030*/  UIADD3 UR14, UR8, 0x18180, URZ ;  /* 0x00018180080e7890 */ /* 0x000fe2000fffe03f */
[----:B------:R-:W-:Y:S02]  /*7040*/  SEL R6, R6, RZ, P1 ;  /* 0x000000ff06067207 */ /* 0x000fe40000800000 */
[----:B------:R-:W-:Y:S02]  /*7050*/  LOP3.LUT R5, R5, R14, RZ, 0x3c, !PT ;  /* 0x0000000e05057212 */ /* 0x000fe400078e3cff */
[----:B------:R-:W-:Y:S02]  /*7060*/  UMOV UR8, UR13 ;  /* 0x0000000d00087c82 */ /* 0x000fe40008000000 */
[----:B------:R0:W-:Y:S02]  /*7070*/  UTMALDG.3D [UR8], [UR4], desc[UR6] ;  /* 0x00000608040075b4 */ /* 0x0001e40008011000 */
[----:B0-----:R-:W-:Y:S01]  /*7080*/  UMOV UR8, UR14 ;  /* 0x0000000e00087c82 */ /* 0x001fe20008000000 */
[----:B------:R-:W-:-:S02]  /*7090*/  UMOV UR11, UR18 ;  /* 0x00000012000b7c82 */ /* 0x000fc40008000000 */
[----:B------:R0:W-:Y:S02]  /*70a0*/  UTMALDG.3D [UR8], [UR22], desc[UR6] ;  /* 0x00000608160075b4 */ /* 0x0001e40008011000 */
[----:B0-----:R-:W-:Y:S05]  /*70b0*/  @P3 BRA `(.L_x_169) ;  /* 0xfffffffc00503947 */ /* 0x001fea000383ffff */
.L_x_165:
[----:B------:R-:W-:Y:S05]  /*70c0*/  BSYNC B1 ;  /* 0x0000000000017941 */ /* 0x000fea0003800000 */
.L_x_164:
[----:B------:R-:W-:Y:S01]  /*70d0*/  LOP3.LUT P3, RZ, R13, 0xff, RZ, 0xc0, !PT ;  /* 0x000000ff0dff7812 */ /* 0x000fe2000786c0ff */
[----:B------:R-:W-:Y:S01]  /*70e0*/  IMAD.IADD R12, R3, 0x1, R12 ;  /* 0x00000001030c7824 */ /* 0x000fe200078e020c */
[----:B------:R-:W-:Y:S01]  /*70f0*/  IADD3 R16, P4, R16, UR36, RZ ;  /* 0x0000002410107c10 */ /* 0x000fe2000ff9e0ff */
[----:B------:R-:W-:Y:S01]  /*7100*/  ULDC.64 UR4, c[0x0][0x650] ;  /* 0x0001940000047ab9 */ /* 0x000fe20000000a00 */
[----:B------:R-:W-:Y:S01]  /*7110*/  BSSY B1, `(.L_x_170) ;  /* 0x000006a000017945 */ /* 0x000fe20003800000 */
[----:B------:R-:W-:Y:S01]  /*7120*/  IMAD.MOV.U32 R19, RZ, RZ, -0x1 ;  /* 0xffffffffff137424 */ /* 0x000fe200078e00ff */
[----:B------:R-:W-:Y:S01]  /*7130*/  ISETP.GT.U32.AND P1, PT, R12, 0x5, PT ;  /* 0x000000050c00780c */ /* 0x000fe20003f24070 */
[----:B------:R-:W-:Y:S01]  /*7140*/  IMAD.MOV.U32 R20, RZ, RZ, -0x1 ;  /* 0xffffffffff147424 */ /* 0x000fe200078e00ff */
[----:B------:R-:W-:Y:S01]  /*7150*/  IADD3.X R17, R17, UR42, RZ, P4, !PT ;  /* 0x0000002a11117c10 */ /* 0x000fe2000a7fe4ff */
[----:B------:R-:W-:Y:S01]  /*7160*/  IMAD.MOV.U32 R8, RZ, RZ, -0x1 ;  /* 0xffffffffff087424 */ /* 0x000fe200078e00ff */
[----:B------:R-:W-:-:S02]  /*7170*/  ISETP.LT.U32.AND P1, PT, R3, 0x6, P1 ;  /* 0x000000060300780c */ /* 0x000fc40000f21070 */
[----:B------:R-:W-:Y:S01]  /*7180*/  PRMT R13, RZ, 0x7610, R13 ;  /* 0x00007610ff0d7816 */ /* 0x000fe2000000000d */
[----:B------:R-:W0:Y:S01]  /*7190*/  @P3 S2R R5, SR_CgaCtaId ;  /* 0x0000000000053919 */ /* 0x000e220000008800 */
[----:B------:R-:W-:-:S04]  /*71a0*/  @P3 MOV R4, 0x400 ;  /* 0x0000040000043802 */ /* 0x000fc80000000f00 */
[----:B0-----:R-:W-:Y:S01]  /*71b0*/  @P3 LEA R6, R5, R4, 0x18 ;  /* 0x0000000405063211 */ /* 0x001fe200078ec0ff */
[----:B------:R-:W-:-:S03]  /*71c0*/  IMAD.WIDE.U32 R4, R12, -0x55555555, RZ ;  /* 0xaaaaaaab0c047825 */ /* 0x000fc600078e00ff */
[----:B------:R0:W-:Y:S01]  /*71d0*/  @P3 SYNCS.ARRIVE.TRANS64.A1T0 RZ, [R6+URZ+0x78], RZ ;  /* 0x000078ff06ff39a7 */ /* 0x0001e2000810003f */
[----:B------:R-:W-:Y:S02]  /*71e0*/  ISETP.GE.U32.AND P3, PT, R3, 0x6, PT ;  /* 0x000000060300780c */ /* 0x000fe40003f66070 */
[----:B------:R-:W-:Y:S02]  /*71f0*/  SHF.R.U32.HI R7, RZ, 0x2, R5 ;  /* 0x00000002ff077819 */ /* 0x000fe40000011605 */
[----:B------:R-:W-:Y:S02]  /*7200*/  SEL R5, RZ, 0x1, !P1 ;  /* 0x00000001ff057807 */ /* 0x000fe40004800000 */
[----:B------:R-:W-:Y:S01]  /*7210*/  ISETP.GE.U32.AND P1, PT, R16, UR4, PT ;  /* 0x0000000410007c0c */ /* 0x000fe2000bf26070 */
[----:B------:R-:W-:Y:S01]  /*7220*/  IMAD R12, R7, -0x6, R12 ;  /* 0xfffffffa070c7824 */ /* 0x000fe200078e020c */
[----:B------:R-:W-:Y:S02]  /*7230*/  LOP3.LUT R0, R0, R5, RZ, 0x3c, !PT ;  /* 0x0000000500007212 */ /* 0x000fe400078e3cff */
[----:B------:R-:W-:-:S02]  /*7240*/  ISETP.GE.U32.AND.EX P1, PT, R17, UR5, PT, P1 ;  /* 0x0000000511007c0c */ /* 0x000fc4000bf26110 */
[----:B------:R-:W-:Y:S02]  /*7250*/  PRMT R4, RZ, 0x7610, R4 ;  /* 0x00007610ff047816 */ /* 0x000fe40000000004 */
[----:B------:R-:W-:-:S09]  /*7260*/  @P3 LOP3.LUT R0, R0, 0x1, R7, 0x78, !PT ;  /* 0x0000000100003812 */ /* 0x000fd200078e7807 */
[----:B0-----:R-:W-:Y:S05]  /*7270*/  @P1 BRA `(.L_x_171) ;  /* 0x00000004004c1947 */ /* 0x001fea0003800000 */
[----:B------:R-:W-:Y:S01]  /*7280*/  ULDC.64 UR4, c[0x0][0x628] ;  /* 0x00018a0000047ab9 */ /* 0x000fe20000000a00 */
[----:B------:R-:W0:Y:S01]  /*7290*/  S2R R15, SR_CTAID.X ;  /* 0x00000000000f7919 */ /* 0x000e220000002500 */
[----:B------:R-:W-:Y:S01]  /*72a0*/  ISETP.NE.U32.AND P1, PT, RZ, UR4, PT ;  /* 0x00000004ff007c0c */ /* 0x000fe2000bf25070 */
[----:B------:R-:W-:Y:S01]  /*72b0*/  ULDC UR7, c[0x0][0x630] ;  /* 0x00018c0000077ab9 */ /* 0x000fe20000000800 */
[----:B------:R-:W-:Y:S01]  /*72c0*/  IMAD.MOV.U32 R4, RZ, RZ, R16 ;  /* 0x000000ffff047224 */ /* 0x000fe200078e0010 */
[----:B------:R-:W1:Y:S01]  /*72d0*/  S2R R14, SR_CTAID.Y ;  /* 0x00000000000e7919 */ /* 0x000e620000002600 */
[----:B------:R-:W-:Y:S01]  /*72e0*/  ISETP.NE.AND.EX P1, PT, RZ, UR5, PT, P1 ;  /* 0x00000005ff007c0c */ /* 0x000fe2000bf25310 */
[----:B------:R-:W-:-:S12]  /*72f0*/  IMAD.MOV.U32 R5, RZ, RZ, R17 ;  /* 0x000000ffff057224 */ /* 0x000fd800078e0011 */
[----:B------:R-:W-:Y:S05]  /*7300*/  @!P1 BRA `(.L_x_172) ;  /* 0x0000000000289947 */ /* 0x000fea0003800000 */
[----:B------:R-:W-:Y:S02]  /*7310*/  ULDC UR6, c[0x0][0x634] ;  /* 0x00018d0000067ab9 */ /* 0x000fe40000000800 */
[----:B------:R-:W-:-:S05]  /*7320*/  IADD3 R9, P1, R16, UR6, RZ ;  /* 0x0000000610097c10 */ /* 0x000fca000ff3e0ff */
[----:B------:R-:W-:-:S04]  /*7330*/  IMAD.X R19, RZ, RZ, R17, P1 ;  /* 0x000000ffff137224 */ /* 0x000fc800008e0611 */
[----:B------:R-:W-:-:S04]  /*7340*/  IMAD.WIDE.U32 R6, R19, UR4, RZ ;  /* 0x0000000413067c25 */ /* 0x000fc8000f8e00ff */
[----:B------:R-:W-:-:S04]  /*7350*/  IMAD.WIDE.U32 R6, P1, R9, UR5, R6 ;  /* 0x0000000509067c25 */ /* 0x000fc8000f820006 */
[----:B------:R-:W-:-:S04]  /*7360*/  IMAD.WIDE.U32 R8, R9, UR4, RZ ;  /* 0x0000000409087c25 */ /* 0x000fc8000f8e00ff */
[----:B------:R-:W-:Y:S01]  /*7370*/  IMAD.X R5, RZ, RZ, RZ, P1 ;  /* 0x000000ffff057224 */ /* 0x000fe200008e06ff */
[----:B------:R-:W-:Y:S01]  /*7380*/  IADD3 RZ, P1, R9, R6, RZ ;  /* 0x0000000609ff7210 */ /* 0x000fe20007f3e0ff */
[----:B------:R-:W-:-:S04]  /*7390*/  IMAD.MOV.U32 R4, RZ, RZ, R7 ;  /* 0x000000ffff047224 */ /* 0x000fc800078e0007 */
[----:B------:R-:W-:-:S08]  /*73a0*/  IMAD.WIDE.U32.X R4, R19, UR5, R4, P1 ;  /* 0x0000000513047c25 */ /* 0x000fd000088e0404 */
.L_x_172:
[--C-:B------:R-:W-:Y:S01]  /*73b0*/  SHF.R.U64 R8, R4, UR7, R5.reuse ;  /* 0x0000000704087c19 */ /* 0x100fe20008001205 */
[----:B------:R-:W-:Y:S01]  /*73c0*/  ULDC.64 UR4, c[0x0][0x620] ;  /* 0x0001880000047ab9 */ /* 0x000fe20000000a00 */
[----:B------:R-:W-:Y:S01]  /*73d0*/  SHF.R.U32.HI R4, RZ, UR7, R5 ;  /* 0x00000007ff047c19 */ /* 0x000fe20008011605 */
[----:B------:R-:W2:Y:S01]  /*73e0*/  LDC R24, c[0x0][0x144] ;  /* 0x00005100ff187b82 */ /* 0x000ea20000000800 */
[----:B------:R-:W-:Y:S01]  /*73f0*/  IADD3 R7, P1, RZ, -R8, RZ ;  /* 0x80000008ff077210 */ /* 0x000fe20007f3e0ff */
[----:B------:R-:W-:Y:S01]  /*7400*/  ULDC.64 UR8, c[0x0][0x640] ;  /* 0x0001900000087ab9 */ /* 0x000fe20000000a00 */
[----:B0-----:R-:W-:Y:S01]  /*7410*/  I2FP.F32.U32 R9, R15 ;  /* 0x0000000f00097245 */ /* 0x001fe20000201000 */
[----:B------:R-:W-:Y:S02]  /*7420*/  ULDC UR6, c[0x0][0x608] ;  /* 0x0001820000067ab9 */ /* 0x000fe40000000800 */
[----:B------:R-:W-:Y:S01]  /*7430*/  IMAD.X R4, RZ, RZ, ~R4, P1 ;  /* 0x000000ffff047224 */ /* 0x000fe200008e0e04 */
[----:B------:R-:W-:Y:S01]  /*7440*/  ISETP.NE.U32.AND P1, PT, RZ, UR8, PT ;  /* 0x00000008ff007c0c */ /* 0x000fe2000bf25070 */
[----:B------:R-:W0:Y:S02]  /*7450*/  LDC R21, c[0x0][0x148] ;  /* 0x00005200ff157b82 */ /* 0x000e240000000800 */
[----:B------:R-:W-:Y:S01]  /*7460*/  IMAD R6, R4, UR4, RZ ;  /* 0x0000000404067c24 */ /* 0x000fe2000f8e02ff */
[----:B------:R-:W-:Y:S01]  /*7470*/  ISETP.NE.AND.EX P1, PT, RZ, UR9, PT, P1 ;  /* 0x00000009ff007c0c */ /* 0x000fe2000bf25310 */
[----:B------:R-:W-:Y:S01]  /*7480*/  IMAD.WIDE.U32 R4, R7, UR4, R16 ;  /* 0x0000000407047c25 */ /* 0x000fe2000f8e0010 */
[----:B------:R-:W-:-:S03]  /*7490*/  ULDC UR4, c[0x0][0x150] ;  /* 0x0000540000047ab9 */ /* 0x000fc60000000800 */
[----:B------:R-:W-:Y:S02]  /*74a0*/  IMAD R7, R7, UR5, R6 ;  /* 0x0000000507077c24 */ /* 0x000fe4000f8e0206 */
[----:B------:R-:W-:Y:S01]  /*74b0*/  FMUL R6, R9, UR4 ;  /* 0x0000000409067c20 */ /* 0x000fe20008400000 */
[----:B------:R-:W-:Y:S01]  /*74c0*/  ULDC UR4, c[0x0][0x618] ;  /* 0x0001860000047ab9 */ /* 0x000fe20000000800 */
[----:B------:R-:W-:Y:S01]  /*74d0*/  ULDC UR5, c[0x0][0x154] ;  /* 0x0000550000057ab9 */ /* 0x000fe20000000800 */
[----:B------:R-:W-:-:S03]  /*74e0*/  IMAD.IADD R5, R5, 0x1, R7 ;  /* 0x0000000105057824 */ /* 0x000fc600078e0207 */
[----:B------:R-:W3:Y:S02]  /*74f0*/  F2I.U32.TRUNC.NTZ R6, R6 ;  /* 0x0000000600067305 */ /* 0x000ee4000020f000 */
[----:B------:R-:W-:Y:S02]  /*7500*/  SHF.R.U64 R9, R4, UR4, R5 ;  /* 0x0000000404097c19 */ /* 0x000fe40008001205 */
[----:B-1----:R-:W-:-:S05]  /*7510*/  I2FP.F32.U32 R4, R14 ;  /* 0x0000000e00047245 */ /* 0x002fca0000201000 */
[----:B------:R-:W-:Y:S01]  /*7520*/  FMUL R22, R4, UR5 ;  /* 0x0000000504167c20 */ /* 0x000fe20008400000 */
[----:B------:R-:W-:Y:S01]  /*7530*/  SHF.R.U32.HI R4, RZ, UR4, R5 ;  /* 0x00000004ff047c19 */ /* 0x000fe20008011605 */
[----:B------:R-:W-:-:S03]  /*7540*/  ULDC UR4, c[0x0][0x658] ;  /* 0x0001960000047ab9 */ /* 0x000fc60000000800 */
[--C-:B------:R-:W-:Y:S01]  /*7550*/  SHF.R.U64 R20, R9, UR6, R4.reuse ;  /* 0x0000000609147c19 */ /* 0x100fe20008001204 */
[----:B------:R-:W1:Y:S01]  /*7560*/  F2I.U32.TRUNC.NTZ R22, R22 ;  /* 0x0000001600167305 */ /* 0x000e62000020f000 */
[----:B------:R-:W-:Y:S01]  /*7570*/  SHF.R.U32.HI R5, RZ, UR6, R4 ;  /* 0x00000006ff057c19 */ /* 0x000fe20008011604 */
[----:B---3--:R-:W-:-:S03]  /*7580*/  IMAD.MOV R6, RZ, RZ, -R6 ;  /* 0x000000ffff067224 */ /* 0x008fc600078e0a06 */
[----:B------:R-:W-:Y:S01]  /*7590*/  SHF.R.U64 R19, R20, UR4, R5 ;  /* 0x0000000414137c19 */ /* 0x000fe20008001205 */
[----:B--2---:R-:W-:Y:S01]  /*75a0*/  IMAD R15, R24, R6, R15 ;  /* 0x00000006180f7224 */ /* 0x004fe200078e020f */
[----:B------:R-:W-:-:S03]  /*75b0*/  SHF.R.U32.HI R23, RZ, UR4, R5 ;  /* 0x00000004ff177c19 */ /* 0x000fc60008011605 */
[----:B------:R-:W-:Y:S02]  /*75c0*/  IMAD.MOV.U32 R4, RZ, RZ, R19 ;  /* 0x000000ffff047224 */ /* 0x000fe400078e0013 */
[----:B------:R-:W-:Y:S01]  /*75d0*/  IMAD.MOV.U32 R5, RZ, RZ, R23 ;  /* 0x000000ffff057224 */ /* 0x000fe200078e0017 */
[----:B-1----:R-:W-:Y:S06]  /*75e0*/  @!P1 BRA `(.L_x_173) ;  /* 0x0000000000289947 */ /* 0x002fec0003800000 */
[----:B------:R-:W-:Y:S02]  /*75f0*/  ULDC UR4, c[0x0][0x64c] ;  /* 0x0001930000047ab9 */ /* 0x000fe40000000800 */
[----:B------:R-:W-:-:S05]  /*7600*/  IADD3 R5, P1, R19, UR4, RZ ;  /* 0x0000000413057c10 */ /* 0x000fca000ff3e0ff */
[----:B------:R-:W-:-:S04]  /*7610*/  IMAD.X R23, RZ, RZ, R23, P1 ;  /* 0x000000ffff177224 */ /* 0x000fc800008e0617 */
[----:B------:R-:W-:-:S04]  /*7620*/  IMAD.WIDE.U32 R6, R23, UR8, RZ ;  /* 0x0000000817067c25 */ /* 0x000fc8000f8e00ff */
[----:B------:R-:W-:-:S04]  /*7630*/  IMAD.WIDE.U32 R6, P1, R5, UR9, R6 ;  /* 0x0000000905067c25 */ /* 0x000fc8000f820006 */
[----:B------:R-:W-:-:S04]  /*7640*/  IMAD.WIDE.U32 R4, R5, UR8, RZ ;  /* 0x0000000805047c25 */ /* 0x000fc8000f8e00ff */
[----:B------:R-:W-:Y:S01]  /*7650*/  IMAD.MOV.U32 R4, RZ, RZ, R7 ;  /* 0x000000ffff047224 */ /* 0x000fe200078e0007 */
[----:B------:R-:W-:Y:S01]  /*7660*/  IADD3 RZ, P3, R5, R6, RZ ;  /* 0x0000000605ff7210 */ /* 0x000fe20007f7e0ff */
[----:B------:R-:W-:-:S04]  /*7670*/  IMAD.X R5, RZ, RZ, RZ, P1 ;  /* 0x000000ffff057224 */ /* 0x000fc800008e06ff */
[----:B------:R-:W-:-:S08]  /*7680*/  IMAD.WIDE.U32.X R4, R23, UR9, R4, P3 ;  /* 0x0000000917047c25 */ /* 0x000fd000098e0404 */
.L_x_173:
[----:B------:R-:W-:Y:S01]  /*7690*/  ISETP.NE.AND P1, PT, R2, 0x1, PT ;  /* 0x000000010200780c */ /* 0x000fe20003f25270 */
[----:B------:R-:W-:Y:S01]  /*76a0*/  ULDC UR4, c[0x0][0x648] ;  /* 0x0001920000047ab9 */ /* 0x000fe20000000800 */
[----:B------:R-:W-:Y:S01]  /*76b0*/  LOP3.LUT R20, R20, UR16, RZ, 0xc0, !PT ;  /* 0x0000001014147c12 */ /* 0x000fe2000f8ec0ff */
[----:B------:R-:W-:Y:S01]  /*76c0*/  IMAD.MOV R22, RZ, RZ, -R22 ;  /* 0x000000ffff167224 */ /* 0x000fe200078e0a16 */
[----:B------:R-:W-:Y:S01]  /*76d0*/  SHF.R.U64 R5, R4, UR4, R5 ;  /* 0x0000000404057c19 */ /* 0x000fe20008001205 */
[----:B------:R-:W-:Y:S01]  /*76e0*/  ULDC UR4, c[0x0][0x638] ;  /* 0x00018e0000047ab9 */ /* 0x000fe20000000800 */
[----:B------:R-:W-:Y:S01]  /*76f0*/  LOP3.LUT R6, R9, UR15, RZ, 0xc0, !PT ;  /* 0x0000000f09067c12 */ /* 0x000fe2000f8ec0ff */
[----:B------:R-:W-:Y:S02]  /*7700*/  ULDC UR5, c[0x0][0x610] ;  /* 0x0001840000057ab9 */ /* 0x000fe40000000800 */
[----:B------:R-:W-:Y:S02]  /*7710*/  IMAD.MOV R4, RZ, RZ, -R5 ;  /* 0x000000ffff047224 */ /* 0x000fe400078e0a05 */
[----:B------:R-:W-:-:S02]  /*7720*/  IMAD R20, R5, UR17, R20 ;  /* 0x0000001105147c24 */ /* 0x000fc4000f8e0214 */
[----:B0-----:R-:W-:Y:S02]  /*7730*/  @P1 IMAD R15, R21, R22, R14 ;  /* 0x00000016150f1224 */ /* 0x001fe400078e020e */
[----:B------:R-:W-:Y:S01]  /*7740*/  IMAD R19, R4, UR4, R19 ;  /* 0x0000000404137c24 */ /* 0x000fe2000f8e0213 */
[----:B------:R-:W-:Y:S01]  /*7750*/  ULDC UR4, c[0x0][0x600] ;  /* 0x0001800000047ab9 */ /* 0x000fe20000000800 */
[----:B------:R-:W-:Y:S02]  /*7760*/  IMAD R15, R20, UR5, R15 ;  /* 0x00000005140f7c24 */ /* 0x000fe4000f8e020f */
[----:B------:R-:W-:Y:S02]  /*7770*/  IMAD R6, R19, UR4, R6 ;  /* 0x0000000413067c24 */ /* 0x000fe4000f8e0206 */
[----:B------:R-:W-:-:S03]  /*7780*/  IMAD.MOV.U32 R4, RZ, RZ, 0x1 ;  /* 0x00000001ff047424 */ /* 0x000fc600078e00ff */
[----:B------:R-:W-:Y:S02]  /*7790*/  SEL R20, R6, R15, !P1 ;  /* 0x0000000f06147207 */ /* 0x000fe40004800000 */
[----:B------:R-:W-:-:S07]  /*77a0*/  SEL R19, R15, R6, !P1 ;  /* 0x000000060f137207 */ /* 0x000fce0004800000 */
.L_x_171:
[----:B------:R-:W-:Y:S05]  /*77b0*/  BSYNC B1 ;  /* 0x0000000000017941 */ /* 0x000fea0003800000 */
.L_x_170:
[----:B------:R-:W-:-:S13]  /*77c0*/  LOP3.LUT P1, RZ, R4, 0xff, RZ, 0xc0, !PT ;  /* 0x000000ff04ff7812 */ /* 0x000fda000782c0ff */
[----:B------:R-:W-:Y:S05]  /*77d0*/  @P1 BRA `(.L_x_174) ;  /* 0xfffffff400541947 */ /* 0x000fea000383ffff */
[----:B------:R-:W-:Y:S05]  /*77e0*/  BSYNC B0 ;  /* 0x0000000000007941 */ /* 0x000fea0003800000 */
.L_x_162:
[----:B------:R-:W-:-:S03]  /*77f0*/  UMOV UR4, 0xffffffff ;  /* 0xffffffff00047882 */ /* 0x000fc60000000000 */
[----:B------:R-:W-:Y:S05]  /*7800*/  BRA.DIV UR4, `(.L_x_175) ;  /* 0x0000000604607947 */ /* 0x000fea000b800000 */
[----:B------:R-:W-:-:S13]  /*7810*/  ELECT P6, URZ, PT ;  /* 0x00000000003f782f */ /* 0x000fda00038c0000 */
.L_x_191:
[----:B------:R-:W-:Y:S04]  /*7820*/  BSSY B0, `(.L_x_176) ;  /* 0x000003d000007945 */ /* 0x000fe80003800000 */
[----:B------:R-:W-:Y:S05]  /*7830*/  @!P6 BRA `(.L_x_177) ;  /* 0x0000000000ece947 */ /* 0x000fea0003800000 */
[----:B------:R-:W-:-:S04]  /*7840*/  LOP3.LUT R18, R18, 0x2, RZ, 0xfc, !PT ;  /* 0x0000000212127812 */ /* 0x000fc800078efcff */
[----:B------:R-:W-:-:S13]  /*7850*/  ISETP.NE.AND P0, PT, R18, 0x3, PT ;  /* 0x000000031200780c */ /* 0x000fda0003f05270 */
[----:B------:R-:W-:Y:S05]  /*7860*/  @!P0 BRA `(.L_x_178) ;  /* 0x0000000000048947 */ /* 0x000fea0003800000 */
[----:B------:R-:W-:Y:S01]  /*7870*/  BPT.TRAP 0x1 ;  /* 0x000000040000795c */ /* 0x000fe20000300000 */
.L_x_178:
[----:B------:R-:W0:Y:S01]  /*7880*/  S2R R3, SR_CgaCtaId ;  /* 0x0000000000037919 */ /* 0x000e220000008800 */
[----:B------:R-:W-:-:S04]  /*7890*/  MOV R2, 0x400 ;  /* 0x0000040000027802 */ /* 0x000fc80000000f00 */
[----:B0-----:R-:W-:Y:S02]  /*78a0*/  LEA R3, R3, R2, 0x18 ;  /* 0x0000000203037211 */ /* 0x001fe400078ec0ff */
[----:B------:R-:W-:-:S03]  /*78b0*/  SHF.L.U32 R2, R0, 0x1f, RZ ;  /* 0x0000001f00027819 */ /* 0x000fc600000006ff */
[----:B------:R-:W-:-:S04]  /*78c0*/  VIADD R3, R3, 0x30 ;  /* 0x0000003003037836 */ /* 0x000fc80000000000 */
[C---:B------:R-:W-:Y:S02]  /*78d0*/  IMAD R7, R12.reuse, 0x8, R3 ;  /* 0x000000080c077824 */ /* 0x040fe400078e0203 */
[----:B------:R-:W-:Y:S02]  /*78e0*/  VIADD R12, R12, 0x1 ;  /* 0x000000010c0c7836 */ /* 0x000fe40000000000 */
[----:B------:R-:W0:Y:S03]  /*78f0*/  SYNCS.PHASECHK.TRANS64.TRYWAIT P0, [R7+URZ], R2 ;  /* 0x00000002070075a7 */ /* 0x000e26000800017f */
[----:B------:R-:W-:-:S04]  /*7900*/  ISETP.NE.AND P1, PT, R12, 0x6, PT ;  /* 0x000000060c00780c */ /* 0x000fc80003f25270 */
[----:B------:R-:W-:Y:S02]  /*7910*/  SEL R5, RZ, 0x1, P1 ;  /* 0x00000001ff057807 */ /* 0x000fe40000800000 */
[----:B------:R-:W-:Y:S02]  /*7920*/  SEL R12, R12, RZ, P1 ;  /* 0x000000ff0c0c7207 */ /* 0x000fe40000800000 */
[----:B------:R-:W-:-:S03]  /*7930*/  LOP3.LUT R5, R0, R5, RZ, 0x3c, !PT ;  /* 0x0000000500057212 */ /* 0x000fc600078e3cff */
[----:B------:R-:W-:Y:S01]  /*7940*/  IMAD R9, R12, 0x8, R3 ;  /* 0x000000080c097824 */ /* 0x000fe200078e0203 */
[----:B------:R-:W-:Y:S01]  /*7950*/  SHF.L.U32 R4, R5, 0x1f, RZ ;  /* 0x0000001f05047819 */ /* 0x000fe200000006ff */
[----:B0-----:R-:W-:Y:S06]  /*7960*/  @!P0 BRA `(.L_x_179) ;  /* 0x0000000400288947 */ /* 0x001fec0003800000 */
.L_x_192:
[----:B------:R-:W1:Y:S01]  /*7970*/  SYNCS.PHASECHK.TRANS64.TRYWAIT P0, [R9+URZ], R4 ;  /* 0x00000004090075a7 */ /* 0x000e62000800017f */
[----:B------:R-:W-:-:S05]  /*7980*/  VIADD R0, R12, 0x1 ;  /* 0x000000010c007836 */ /* 0x000fca0000000000 */
[----:B------:R-:W-:-:S04]  /*7990*/  ISETP.NE.AND P1, PT, R0, 0x6, PT ;  /* 0x000000060000780c */ /* 0x000fc80003f25270 */
[----:B0-----:R-:W-:Y:S02]  /*79a0*/  SEL R2, RZ, 0x1, P1 ;  /* 0x00000001ff027807 */ /* 0x001fe40000800000 */
[----:B------:R-:W-:Y:S02]  /*79b0*/  SEL R0, R0, RZ, P1 ;  /* 0x000000ff00007207 */ /* 0x000fe40000800000 */
[----:B------:R-:W-:-:S03]  /*79c0*/  LOP3.LUT R7, R5, R2, RZ, 0x3c, !PT ;  /* 0x0000000205077212 */ /* 0x000fc600078e3cff */
[----:B------:R-:W-:Y:S01]  /*79d0*/  IMAD R6, R0, 0x8, R3 ;  /* 0x0000000800067824 */ /* 0x000fe200078e0203 */
[----:B------:R-:W-:Y:S01]  /*79e0*/  SHF.L.U32 R5, R7, 0x1f, RZ ;  /* 0x0000001f07057819 */ /* 0x000fe200000006ff */
[----:B-1----:R-:W-:Y:S06]  /*79f0*/  @!P0 BRA `(.L_x_180) ;  /* 0x0000000400188947 */ /* 0x002fec0003800000 */
.L_x_193:
[----:B------:R-:W1:Y:S01]  /*7a00*/  SYNCS.PHASECHK.TRANS64.TRYWAIT P0, [R6+URZ], R5 ;  /* 0x00000005060075a7 */ /* 0x000e62000800017f */
[----:B------:R-:W-:-:S05]  /*7a10*/  VIADD R0, R0, 0x1 ;  /* 0x0000000100007836 */ /* 0x000fca0000000000 */
[----:B------:R-:W-:-:S04]  /*7a20*/  ISETP.NE.AND P1, PT, R0, 0x6, PT ;  /* 0x000000060000780c */ /* 0x000fc80003f25270 */
[----:B------:R-:W-:Y:S02]  /*7a30*/  SEL R2, RZ, 0x1, P1 ;  /* 0x00000001ff027807 */ /* 0x000fe40000800000 */
[----:B------:R-:W-:Y:S02]  /*7a40*/  SEL R0, R0, RZ, P1 ;  /* 0x000000ff00007207 */ /* 0x000fe40000800000 */
[----:B------:R-:W-:-:S03]  /*7a50*/  LOP3.LUT R7, R7, R2, RZ, 0x3c, !PT ;  /* 0x0000000207077212 */ /* 0x000fc600078e3cff */
[----:B0-----:R-:W-:Y:S01]  /*7a60*/  IMAD R9, R0, 0x8, R3 ;  /* 0x0000000800097824 */ /* 0x001fe200078e0203 */
[----:B------:R-:W-:Y:S01]  /*7a70*/  SHF.L.U32 R4, R7, 0x1f, RZ ;  /* 0x0000001f07047819 */ /* 0x000fe200000006ff */
[----:B-1----:R-:W-:Y:S06]  /*7a80*/  @!P0 BRA `(.L_x_181) ;  /* 0x0000000400088947 */ /* 0x002fec0003800000 */
.L_x_194:
        /* <DEDUP_REMOVED lines=9> */
.L_x_195:
[----:B------:R-:W1:Y:S01]  /*7b20*/  SYNCS.PHASECHK.TRANS64.TRYWAIT P0, [R6+URZ], R5 ;  /* 0x00000005060075a7 */ /* 0x000e62000800017f */
[----:B------:R-:W-:-:S05]  /*7b30*/  VIADD R0, R0, 0x1 ;  /* 0x0000000100007836 */ /* 0x000fca0000000000 */
[----:B------:R-:W-:-:S04]  /*7b40*/  ISETP.NE.AND P1, PT, R0, 0x6, PT ;  /* 0x000000060000780c */ /* 0x000fc80003f25270 */
[----:B------:R-:W-:Y:S02]  /*7b50*/  SEL R2, RZ, 0x1, P1 ;  /* 0x00000001ff027807 */ /* 0x000fe40000800000 */
[----:B------:R-:W-:Y:S02]  /*7b60*/  SEL R0, R0, RZ, P1 ;  /* 0x000000ff00007207 */ /* 0x000fe40000800000 */
[----:B------:R-:W-:Y:S01]  /*7b70*/  LOP3.LUT R2, R7, R2, RZ, 0x3c, !PT ;  /* 0x0000000207027212 */ /* 0x000fe200078e3cff */
[----:B-1----:R-:W-:Y:S06]  /*7b80*/  @!P0 BRA `(.L_x_183) ;  /* 0x0000000000f08947 */ /* 0x002fec0003800000 */
.L_x_196:
[----:B------:R-:W-:Y:S01]  /*7b90*/  IMAD R3, R0, 0x8, R3 ;  /* 0x0000000800037824 */ /* 0x000fe200078e0203 */
[----:B------:R-:W-:-:S07]  /*7ba0*/  SHF.L.U32 R0, R2, 0x1f, RZ ;  /* 0x0000001f02007819 */ /* 0x000fce00000006ff */
.L_x_184:
[----:B--2---:R2:W3:Y:S02]  /*7bb0*/  SYNCS.PHASECHK.TRANS64.TRYWAIT P0, [R3+URZ], R0 ;  /* 0x00000000030075a7 */ /* 0x0044e4000800017f */
[----:B---3--:R-:W-:Y:S05]  /*7bc0*/  @!P0 NANOSLEEP.SYNCS 0x989680 ;  /* 0x009896800000895d */ /* 0x008fea0003900000 */
[----:B------:R-:W3:Y:S02]  /*7bd0*/  @!P0 SYNCS.PHASECHK.TRANS64 P0, [R3+URZ], R0 ;  /* 0x00000000030085a7 */ /* 0x000ee4000800007f */
[----:B---3--:R-:W-:Y:S05]  /*7be0*/  @!P0 BRA `(.L_x_184) ;  /* 0xfffffffc00f08947 */ /* 0x008fea000383ffff */
.L_x_177:
[----:B------:R-:W-:Y:S05]  /*7bf0*/  BSYNC B0 ;  /* 0x0000000000007941 */ /* 0x000fea0003800000 */
.L_x_176:
[----:B------:R-:W-:Y:S05]  /*7c00*/  EXIT ;  /* 0x000000000000794d */ /* 0x000fea0003800000 */
.L_x_17:
[----:B-1----:R1:W2:Y:S02]  /*7c10*/  SYNCS.PHASECHK.TRANS64.TRYWAIT P1, [R3+URZ], R0 ;  /* 0x00000000030075a7 */ /* 0x0022a4000802017f */
[----:B--2---:R-:W-:Y:S05]  /*7c20*/  @!P1 NANOSLEEP.SYNCS 0x989680 ;  /* 0x009896800000995d */ /* 0x004fea0003900000 */
[----:B------:R-:W2:Y:S02]  /*7c30*/  @!P1 SYNCS.PHASECHK.TRANS64 P1, [R3+URZ], R0 ;  /* 0x00000000030095a7 */ /* 0x000ea4000802007f */
[----:B--2---:R-:W-:Y:S05]  /*7c40*/  @!P1 BRA `(.L_x_17) ;  /* 0xfffffffc00f09947 */ /* 0x004fea000383ffff */
[----:B------:R-:W-:Y:S05]  /*7c50*/  BRA `(.L_x_16) ;  /* 0xffffff9800247947 */ /* 0x000fea000383ffff */
.L_x_22:
[----:B-1----:R-:W-:-:S04]  /*7c60*/  IMAD.U32 R4, RZ, RZ, UR7 ;  /* 0x00000007ff047e24 */ /* 0x002fc8000f8e00ff */
[----:B------:R1:W2:Y:S03]  /*7c70*/  SYNCS.PHASECHK.TRANS64.TRYWAIT P1, [R4+URZ], R3 ;  /* 0x00000003040075a7 */ /* 0x0002a6000802017f */
[----:B--2---:R-:W-:Y:S05]  /*7c80*/  @!P1 NANOSLEEP.SYNCS 0x989680 ;  /* 0x009896800000995d */ /* 0x004fea0003900000 */
[----:B------:R-:W2:Y:S02]  /*7c90*/  @!P1 SYNCS.PHASECHK.TRANS64 P1, [R4+URZ], R3 ;  /* 0x00000003040095a7 */ /* 0x000ea4000802007f */
[----:B--2---:R-:W-:Y:S05]  /*7ca0*/  @!P1 BRA `(.L_x_22) ;  /* 0xfffffffc00ec9947 */ /* 0x004fea000383ffff */
[----:B------:R-:W-:Y:S05]  /*7cb0*/  BRA `(.L_x_21) ;  /* 0xffffff9800f07947 */ /* 0x000fea000383ffff */
.L_x_163:
[----:B------:R-:W-:Y:S01]  /*7cc0*/  BSSY B1, `(.L_x_185) ;  /* 0x0000006000017945 */ /* 0x000fe20003800000 */
[----:B------:R-:W-:-:S07]  /*7cd0*/  IMAD.MOV.U32 R15, RZ, RZ, -0x1 ;  /* 0xffffffffff0f7424 */ /* 0x000fce00078e00ff */
[----:B------:R-:W-:Y:S05]  /*7ce0*/  WARPSYNC.COLLECTIVE R15, `(.L_x_186) ;  /* 0x000000000f0c7348 */ /* 0x000fea0003c00000 */
[----:B------:R-:W-:Y:S02]  /*7cf0*/  ELECT P6, UR62, PT ;  /* 0x00000000003e782f */ /* 0x000fe400038c0000 */
[----:B------:R-:W-:Y:S01]  /*7d00*/  MOV R14, UR62 ;  /* 0x0000003e000e7c02 */ /* 0x000fe20008000f00 */
[----:B------:R-:W-:Y:S10]  /*7d10*/  ENDCOLLECTIVE ;  /* 0x000000000000791b */ /* 0x000ff40003800000 */
.L_x_186:
[----:B------:R-:W-:Y:S05]  /*7d20*/  BSYNC B1 ;  /* 0x0000000000017941 */ /* 0x000fea0003800000 */
.L_x_185:
[----:B------:R-:W-:Y:S05]  /*7d30*/  BRA `(.L_x_187) ;  /* 0xfffffff000087947 */ /* 0x000fea000383ffff */
.L_x_166:
[----:B0-----:R0:W1:Y:S02]  /*7d40*/  SYNCS.PHASECHK.TRANS64.TRYWAIT P1, [R14+URZ+0x30], R7 ;  /* 0x000030070e0075a7 */ /* 0x001064000802017f */
[----:B-1----:R-:W-:Y:S05]  /*7d50*/  @!P1 NANOSLEEP.SYNCS 0x989680 ;  /* 0x009896800000995d */ /* 0x002fea0003900000 */
[----:B------:R-:W1:Y:S02]  /*7d60*/  @!P1 SYNCS.PHASECHK.TRANS64 P1, [R14+URZ+0x30], R7 ;  /* 0x000030070e0095a7 */ /* 0x000e64000802007f */
[----:B-1----:R-:W-:Y:S05]  /*7d70*/  @!P1 BRA `(.L_x_166) ;  /* 0xfffffffc00f09947 */ /* 0x002fea000383ffff */
[----:B------:R-:W-:Y:S05]  /*7d80*/  BRA `(.L_x_188) ;  /* 0xfffffff0003c7947 */ /* 0x000fea000383ffff */
.L_x_175:
[----:B------:R-:W-:Y:S01]  /*7d90*/  BSSY B0, `(.L_x_189) ;  /* 0x0000006000007945 */ /* 0x000fe20003800000 */
[----:B------:R-:W-:-:S07]  /*7da0*/  IMAD.MOV.U32 R15, RZ, RZ, -0x1 ;  /* 0xffffffffff0f7424 */ /* 0x000fce00078e00ff */
[----:B------:R-:W-:Y:S05]  /*7db0*/  WARPSYNC.COLLECTIVE R15, `(.L_x_190) ;  /* 0x000000000f0c7348 */ /* 0x000fea0003c00000 */
[----:B------:R-:W-:Y:S02]  /*7dc0*/  ELECT P6, UR62, PT ;  /* 0x00000000003e782f */ /* 0x000fe400038c0000 */
[----:B------:R-:W-:Y:S01]  /*7dd0*/  MOV R14, UR62 ;  /* 0x0000003e000e7c02 */ /* 0x000fe20008000f00 */
[----:B------:R-:W-:Y:S10]  /*7de0*/  ENDCOLLECTIVE ;  /* 0x000000000000791b */ /* 0x000ff40003800000 */
.L_x_190:
[----:B------:R-:W-:Y:S05]  /*7df0*/  BSYNC B0 ;  /* 0x0000000000007941 */ /* 0x000fea0003800000 */
.L_x_189:
[----:B------:R-:W-:Y:S05]  /*7e00*/  BRA `(.L_x_191) ;  /* 0xfffffff800847947 */ /* 0x000fea000383ffff */
.L_x_179:
[----:B0-----:R0:W1:Y:S02]  /*7e10*/  SYNCS.PHASECHK.TRANS64.TRYWAIT P0, [R7+URZ], R2 ;  /* 0x00000002070075a7 */ /* 0x001064000800017f */
[----:B-1----:R-:W-:Y:S05]  /*7e20*/  @!P0 NANOSLEEP.SYNCS 0x989680 ;  /* 0x009896800000895d */ /* 0x002fea0003900000 */
[----:B------:R-:W1:Y:S02]  /*7e30*/  @!P0 SYNCS.PHASECHK.TRANS64 P0, [R7+URZ], R2 ;  /* 0x00000002070085a7 */ /* 0x000e64000800007f */
[----:B-1----:R-:W-:Y:S05]  /*7e40*/  @!P0 BRA `(.L_x_179) ;  /* 0xfffffffc00f08947 */ /* 0x002fea000383ffff */
[----:B------:R-:W-:Y:S05]  /*7e50*/  BRA `(.L_x_192) ;  /* 0xfffffff800c47947 */ /* 0x000fea000383ffff */
.L_x_180:
[----:B0-----:R0:W1:Y:S02]  /*7e60*/  SYNCS.PHASECHK.TRANS64.TRYWAIT P0, [R9+URZ], R4 ;  /* 0x00000004090075a7 */ /* 0x001064000800017f */
[----:B-1----:R-:W-:Y:S05]  /*7e70*/  @!P0 NANOSLEEP.SYNCS 0x989680 ;  /* 0x009896800000895d */ /* 0x002fea0003900000 */
[----:B------:R-:W1:Y:S02]  /*7e80*/  @!P0 SYNCS.PHASECHK.TRANS64 P0, [R9+URZ], R4 ;  /* 0x00000004090085a7 */ /* 0x000e64000800007f */
[----:B-1----:R-:W-:Y:S05]  /*7e90*/  @!P0 BRA `(.L_x_180) ;  /* 0xfffffffc00f08947 */ /* 0x002fea000383ffff */
[----:B------:R-:W-:Y:S05]  /*7ea0*/  BRA `(.L_x_193) ;  /* 0xfffffff800d47947 */ /* 0x000fea000383ffff */
.L_x_181:
[----:B0-----:R0:W1:Y:S02]  /*7eb0*/  SYNCS.PHASECHK.TRANS64.TRYWAIT P0, [R6+URZ], R5 ;  /* 0x00000005060075a7 */ /* 0x001064000800017f */
[----:B-1----:R-:W-:Y:S05]  /*7ec0*/  @!P0 NANOSLEEP.SYNCS 0x989680 ;  /* 0x009896800000895d */ /* 0x002fea0003900000 */
[----:B------:R-:W1:Y:S02]  /*7ed0*/  @!P0 SYNCS.PHASECHK.TRANS64 P0, [R6+URZ], R5 ;  /* 0x00000005060085a7 */ /* 0x000e64000800007f */
[----:B-1----:R-:W-:Y:S05]  /*7ee0*/  @!P0 BRA `(.L_x_181) ;  /* 0xfffffffc00f08947 */ /* 0x002fea000383ffff */
[----:B------:R-:W-:Y:S05]  /*7ef0*/  BRA `(.L_x_194) ;  /* 0xfffffff800e47947 */ /* 0x000fea000383ffff */
.L_x_182:
[----:B0-----:R0:W1:Y:S02]  /*7f00*/  SYNCS.PHASECHK.TRANS64.TRYWAIT P0, [R9+URZ], R4 ;  /* 0x00000004090075a7 */ /* 0x001064000800017f */
[----:B-1----:R-:W-:Y:S05]  /*7f10*/  @!P0 NANOSLEEP.SYNCS 0x989680 ;  /* 0x009896800000895d */ /* 0x002fea0003900000 */
[----:B------:R-:W1:Y:S02]  /*7f20*/  @!P0 SYNCS.PHASECHK.TRANS64 P0, [R9+URZ], R4 ;  /* 0x00000004090085a7 */ /* 0x000e64000800007f */
[----:B-1----:R-:W-:Y:S05]  /*7f30*/  @!P0 BRA `(.L_x_182) ;  /* 0xfffffffc00f08947 */ /* 0x002fea000383ffff */
[----:B------:R-:W-:Y:S05]  /*7f40*/  BRA `(.L_x_195) ;  /* 0xfffffff800f47947 */ /* 0x000fea000383ffff */
.L_x_183:
[----:B-1----:R1:W2:Y:S02]  /*7f50*/  SYNCS.PHASECHK.TRANS64.TRYWAIT P0, [R6+URZ], R5 ;  /* 0x00000005060075a7 */ /* 0x0022a4000800017f */
[----:B--2---:R-:W-:Y:S05]  /*7f60*/  @!P0 NANOSLEEP.SYNCS 0x989680 ;  /* 0x009896800000895d */ /* 0x004fea0003900000 */
[----:B------:R-:W2:Y:S02]  /*7f70*/  @!P0 SYNCS.PHASECHK.TRANS64 P0, [R6+URZ], R5 ;  /* 0x00000005060085a7 */ /* 0x000ea4000800007f */
[----:B--2---:R-:W-:Y:S05]  /*7f80*/  @!P0 BRA `(.L_x_183) ;  /* 0xfffffffc00f08947 */ /* 0x004fea000383ffff */
[----:B------:R-:W-:Y:S05]  /*7f90*/  BRA `(.L_x_196) ;  /* 0xfffffff800fc7947 */ /* 0x000fea000383ffff */
.L_x_197:
[----:B------:R-:W-:-:S00]  /*7fa0*/  BRA `(.L_x_197) ;  /* 0xfffffffc00fc7947 */ /* 0x000fc0000383ffff */
[----:B------:R-:W-:-:S00]  /*7fb0*/  NOP ;  /* 0x0000000000007918 */ /* 0x000fc00000000000 */
        /* <DEDUP_REMOVED lines=12> */
.L_x_198:


//--------------------- .nv.global.init           --------------------------
	.section	.nv.global.init,"aw",@progbits
.nv.global.init:
	.type		$str$22,@object
	.size		$str$22,($str$23 - $str$22)
$str$22:
        /*0000*/ 	.byte	0x6b, 0x5f, 0x74, 0x69, 0x6c, 0x65, 0x5f, 0x63, 0x6f, 0x75, 0x6e, 0x74, 0x20, 0x3e, 0x3d, 0x20
        /*0010*/ 	.byte	0x31, 0x00
	.type		$str$23,@object
	.size		$str$23,(__unnamed_1 - $str$23)
$str$23:
        /*0012*/ 	.byte	0x2f, 0x74, 0x6d, 0x70, 0x2f, 0x63, 0x75, 0x74, 0x6c, 0x61, 0x73, 0x73, 0x5f, 0x73, 0x77, 0x65
        /*0022*/ 	.byte	0x65, 0x70, 0x5f, 0x73, 0x72, 0x63, 0x2f, 0x69, 0x6e, 0x63, 0x6c, 0x75, 0x64, 0x65, 0x2f, 0x63
        /*0032*/ 	.byte	0x75, 0x74, 0x6c, 0x61, 0x73, 0x73, 0x2f, 0x67, 0x65, 0x6d, 0x6d, 0x2f, 0x63, 0x6f, 0x6c, 0x6c
        /*0042*/ 	.byte	0x65, 0x63, 0x74, 0x69, 0x76, 0x65, 0x2f, 0x73, 0x6d, 0x39, 0x30, 0x5f, 0x6d, 0x6d, 0x61, 0x5f
        /*0052*/ 	.byte	0x74, 0x6d, 0x61, 0x5f, 0x67, 0x6d, 0x6d, 0x61, 0x5f, 0x73, 0x73, 0x5f, 0x77, 0x61, 0x72, 0x70
        /*0062*/ 	.byte	0x73, 0x70, 0x65, 0x63, 0x69, 0x61, 0x6c, 0x69, 0x7a, 0x65, 0x64, 0x2e, 0x68, 0x70, 0x70, 0x00
	.type		__unnamed_1,@object
	.size		__unnamed_1,(.L_0 - __unnamed_1)
__unnamed_1:
        /*0072*/ 	.byte	0x76, 0x6f, 0x69, 0x64, 0x20, 0x63, 0x75, 0x74, 0x6c, 0x61, 0x73, 0x73, 0x3a, 0x3a, 0x67, 0x65
        /* <DEDUP_REMOVED lines=179> */
        /*0bb2*/ 	.byte	0x3a, 0x69, 0x64, 0x65, 0x6e, 0x74, 0x69, 0x74, 0x79, 0x5d, 0x00
.L_0:


//--------------------- .nv.shared._ZN7cutlass13device_kernelINS_4gemm6kernel13GemmUniversalIN4cute5tupleIJiiiiEEENS1_10collective13CollectiveMmaINS1_34MainloopSm90TmaGmmaWarpSpecializedILi6ENS5_IJNS4_1CILi1EEESB_SB_EEENS1_35KernelTmaWarpSpecializedCooperativeEEENS5_IJNSA_ILi128EEESF_NSA_ILi64EEEEEENS_6half_tENS5_IJlSB_lEEESI_SJ_NS4_8TiledMMAINS4_8MMA_AtomIJNS4_4SM904GMMA26MMA_64x128x16_F32F16F16_SSILNSN_5MajorE0ELSP_0ELNSN_7ScaleInE1ELSQ_1EEEEEENS4_6LayoutINS5_IJNSA_ILi2EEESB_SB_EEENS5_IJSB_NSA_ILi0EEESW_EEEEENS5_IJNS4_10UnderscoreESZ_SZ_EEEEENS4_13SM90_TMA_LOADENS4_14ComposedLayoutINS4_7SwizzleILi3ELi4ELi3EEENS4_18smem_ptr_flag_bitsILi16EEENST_INS5_IJNSA_ILi8EEESG_EEENS5_IJSG_SB_EEEEEEEvNS4_8identityES12_S1C_vS1D_EENS_8epilogue10collective6detail29Sm90TmaWarpSpecializedAdapterINS1G_15DefaultEpilogueISI_SJ_SJ_NS1F_6thread17LinearCombinationISI_Li1EffLNS1K_9ScaleType4KindE0ELNS_15FloatRoundStyleE2ESI_EENS1_15EpilogueDefaultEEEEEvvEEEEvNT_6ParamsE --------------------------
	.section	.nv.shared._ZN7cutlass13device_kernelINS_4gemm6kernel13GemmUniversalIN4cute5tupleIJiiiiEEENS1_10collective13CollectiveMmaINS1_34MainloopSm90TmaGmmaWarpSpecializedILi6ENS5_IJNS4_1CILi1EEESB_SB_EEENS1_35KernelTmaWarpSpecializedCooperativeEEENS5_IJNSA_ILi128EEESF_NSA_ILi64EEEEEENS_6half_tENS5_IJlSB_lEEESI_SJ_NS4_8TiledMMAINS4_8MMA_AtomIJNS4_4SM904GMMA26MMA_64x128x16_F32F16F16_SSILNSN_5MajorE0ELSP_0ELNSN_7ScaleInE1ELSQ_1EEEEEENS4_6LayoutINS5_IJNSA_ILi2EEESB_SB_EEENS5_IJSB_NSA_ILi0EEESW_EEEEENS5_IJNS4_10UnderscoreESZ_SZ_EEEEENS4_13SM90_TMA_LOADENS4_14ComposedLayoutINS4_7SwizzleILi3ELi4ELi3EEENS4_18smem_ptr_flag_bitsILi16EEENST_INS5_IJNSA_ILi8EEESG_EEENS5_IJSG_SB_EEEEEEEvNS4_8identityES12_S1C_vS1D_EENS_8epilogue10collective6detail29Sm90TmaWarpSpecializedAdapterINS1G_15DefaultEpilogueISI_SJ_SJ_NS1F_6thread17LinearCombinationISI_Li1EffLNS1K_9ScaleType4KindE0ELNS_15FloatRoundStyleE2ESI_EENS1_15EpilogueDefaultEEEEEvvEEEEvNT_6ParamsE,"aw",@nobits
	.sectionflags	@""
	.align	16
	.zero		1024


//--------------------- .nv.shared.reserved.0     --------------------------
	.section	.nv.shared.reserved.0,"aw",@nobits
	.weak		__nv_reservedSMEM_offset_0_alias
	.size		__nv_reservedSMEM_offset_0_alias, 0, 0
	.other		__nv_reservedSMEM_offset_0_alias,@"STO_CUDA_RESERVED_SHARED STV_DEFAULT"
__nv_reservedSMEM_offset_0_alias:
	.zero		0


//--------------------- .nv.global                --------------------------
	.section	.nv.global,"aw",@nobits
.nv.global:
	.type		_ZN40_INTERNAL_3586d920_4_k_cu_4045ed5d_305514cute1_E,@object
	.size		_ZN40_INTERNAL_3586d920_4_k_cu_4045ed5d_305514cute1_E,(_ZN40_INTERNAL_3586d920_4_k_cu_4045ed5d_305514cuda3std3__45__cpo6cbeginE - _ZN40_INTERNAL_3586d920_4_k_cu_4045ed5d_305514cute1_E)
_ZN40_INTERNAL_3586d920_4_k_cu_4045ed5d_305514cute1_E:
	.zero		1
	.type		_ZN40_INTERNAL_3586d920_4_k_cu_4045ed5d_305514cuda3std3__45__cpo6cbeginE,@object
	.size		_ZN40_INTERNAL_3586d920_4_k_cu_4045ed5d_305514cuda3std3__45__cpo6cbeginE,(_ZN40_INTERNAL_3586d920_4_k_cu_4045ed5d_305514cuda3std3__48in_placeE - _ZN40_INTERNAL_3586d920_4_k_cu_4045ed5d_305514cuda3std3__45__cpo6cbeginE)
_ZN40_INTERNAL_3586d920_4_k_cu_4045ed5d_305514cuda3std3__45__cpo6cbeginE:
	.zero		1
	.type		_ZN40_INTERNAL_3586d920_4_k_cu_4045ed5d_305514cuda3std3__48in_placeE,@object
	.size		_ZN40_INTERNAL_3586d920_4_k_cu_4045ed5d_305514cuda3std3__48in_placeE,(_ZN40_INTERNAL_3586d920_4_k_cu_4045ed5d_305514cuda3std6ranges3__45__cpo9iter_moveE - _ZN40_INTERNAL_3586d920_4_k_cu_4045ed5d_305514cuda3std3__48in_placeE)
_ZN40_INTERNAL_3586d920_4_k_cu_4045ed5d_305514cuda3std3__48in_placeE:
	.zero		1
	.type		_ZN40_INTERNAL_3586d920_4_k_cu_4045ed5d_305514cuda3std6ranges3__45__cpo9iter_moveE,@object
	.size		_ZN40_INTERNAL_3586d920_4_k_cu_4045ed5d_305514cuda3std6ranges3__45__cpo9iter_moveE,(_ZN40_INTERNAL_3586d920_4_k_cu_4045ed5d_305514cuda3std3__45__cpo5beginE - _ZN40_INTERNAL_3586d920_4_k_cu_4045ed5d_305514cuda3std6ranges3__45__cpo9iter_moveE)
_ZN40_INTERNAL_3586d920_4_k_cu_4045ed5d_305514cuda3std6ranges3__45__cpo9iter_moveE:
	.zero		1
	.type		_ZN40_INTERNAL_3586d920_4_k_cu_4045ed5d_305514cuda3std3__45__cpo5beginE,@object
	.size		_ZN40_INTERNAL_3586d920_4_k_cu_4045ed5d_305514cuda3std3__45__cpo5beginE,(_ZN40_INTERNAL_3586d920_4_k_cu_4045ed5d_305514cuda3std3__442_GLOBAL__N__3586d920_4_k_cu_4045ed5d_305516ignoreE - _ZN40_INTERNAL_3586d920_4_k_cu_4045ed5d_305514cuda3std3__45__cpo5beginE)
_ZN40_INTERNAL_3586d920_4_k_cu_4045ed5d_305514cuda3std3__45__cpo5beginE:
	.zero		1
	.type		_ZN40_INTERNAL_3586d920_4_k_cu_4045ed5d_305514cuda3std3__442_GLOBAL__N__3586d920_4_k_cu_4045ed5d_305516ignoreE,@object
	.size		_ZN40_INTERNAL_3586d920_4_k_cu_4045ed5d_305514cuda3std3__442_GLOBAL__N__3586d920_4_k_cu_4045ed5d_305516ignoreE,(_ZN40_INTERNAL_3586d920_4_k_cu_4045ed5d_305514cute7productE - _ZN40_INTERNAL_3586d920_4_k_cu_4045ed5d_305514cuda3std3__442_GLOBAL__N__3586d920_4_k_cu_4045ed5d_305516ignoreE)
_ZN40_INTERNAL_3586d920_4_k_cu_4045ed5d_305514cuda3std3__442_GLOBAL__N__3586d920_4_k_cu_4045ed5d_305516ignoreE:
	.zero		1
	.type		_ZN40_INTERNAL_3586d920_4_k_cu_4045ed5d_305514cute7productE,@object
	.size		_ZN40_INTERNAL_3586d920_4_k_cu_4045ed5d_305514cute7productE,(_ZN40_INTERNAL_3586d920_4_k_cu_4045ed5d_305514cuda3std3__45__cpo3endE - _ZN40_INTERNAL_3586d920_4_k_cu_4045ed5d_305514cute7productE)
_ZN40_INTERNAL_3586d920_4_k_cu_4045ed5d_305514cute7productE:
	.zero		1
	.type		_ZN40_INTERNAL_3586d920_4_k_cu_4045ed5d_305514cuda3std3__45__cpo3endE,@object
	.size		_ZN40_INTERNAL_3586d920_4_k_cu_4045ed5d_305514cuda3std3__45__cpo3endE,(_ZN40_INTERNAL_3586d920_4_k_cu_4045ed5d_305514cuda3std3__419piecewise_constructE - _ZN40_INTERNAL_3586d920_4_k_cu_4045ed5d_305514cuda3std3__45__cpo3endE)
_ZN40_INTERNAL_3586d920_4_k_cu_4045ed5d_305514cuda3std3__45__cpo3endE:
	.zero		1
	.type		_ZN40_INTERNAL_3586d920_4_k_cu_4045ed5d_305514cuda3std3__419piecewise_constructE,@object
	.size		_ZN40_INTERNAL_3586d920_4_k_cu_4045ed5d_305514cuda3std3__419piecewise_constructE,(_ZN40_INTERNAL_3586d920_4_k_cu_4045ed5d_305514cuda3std3__45__cpo4cendE - _ZN40_INTERNAL_3586d920_4_k_cu_4045ed5d_305514cuda3std3__419piecewise_constructE)
_ZN40_INTERNAL_3586d920_4_k_cu_4045ed5d_305514cuda3std3__419piecewise_constructE:
	.zero		1
	.type		_ZN40_INTERNAL_3586d920_4_k_cu_4045ed5d_305514cuda3std3__45__cpo4cendE,@object
	.size		_ZN40_INTERNAL_3586d920_4_k_cu_4045ed5d_305514cuda3std3__45__cpo4cendE,(_ZN40_INTERNAL_3586d920_4_k_cu_4045ed5d_305514cuda3std6ranges3__45__cpo4swapE - _ZN40_INTERNAL_3586d920_4_k_cu_4045ed5d_305514cuda3std3__45__cpo4cendE)
_ZN40_INTERNAL_3586d920_4_k_cu_4045ed5d_305514cuda3std3__45__cpo4cendE:
	.zero		1
	.type		_ZN40_INTERNAL_3586d920_4_k_cu_4045ed5d_305514cuda3std6ranges3__45__cpo4swapE,@object
	.size		_ZN40_INTERNAL_3586d920_4_k_cu_4045ed5d_305514cuda3std6ranges3__45__cpo4swapE,(.L_8 - _ZN40_INTERNAL_3586d920_4_k_cu_4045ed5d_305514cuda3std6ranges3__45__cpo4swapE)
_ZN40_INTERNAL_3586d920_4_k_cu_4045ed5d_305514cuda3std6ranges3__45__cpo4swapE:
	.zero		1
.L_8:


//--------------------- .nv.constant0._ZN7cutlass13device_kernelINS_4gemm6kernel13GemmUniversalIN4cute5tupleIJiiiiEEENS1_10collective13CollectiveMmaINS1_34MainloopSm90TmaGmmaWarpSpecializedILi6ENS5_IJNS4_1CILi1EEESB_SB_EEENS1_35KernelTmaWarpSpecializedCooperativeEEENS5_IJNSA_ILi128EEESF_NSA_ILi64EEEEEENS_6half_tENS5_IJlSB_lEEESI_SJ_NS4_8TiledMMAINS4_8MMA_AtomIJNS4_4SM904GMMA26MMA_64x128x16_F32F16F16_SSILNSN_5MajorE0ELSP_0ELNSN_7ScaleInE1ELSQ_1EEEEEENS4_6LayoutINS5_IJNSA_ILi2EEESB_SB_EEENS5_IJSB_NSA_ILi0EEESW_EEEEENS5_IJNS4_10UnderscoreESZ_SZ_EEEEENS4_13SM90_TMA_LOADENS4_14ComposedLayoutINS4_7SwizzleILi3ELi4ELi3EEENS4_18smem_ptr_flag_bitsILi16EEENST_INS5_IJNSA_ILi8EEESG_EEENS5_IJSG_SB_EEEEEEEvNS4_8identityES12_S1C_vS1D_EENS_8epilogue10collective6detail29Sm90TmaWarpSpecializedAdapterINS1G_15DefaultEpilogueISI_SJ_SJ_NS1F_6thread17LinearCombinationISI_Li1EffLNS1K_9ScaleType4KindE0ELNS_15FloatRoundStyleE2ESI_EENS1_15EpilogueDefaultEEEEEvvEEEEvNT_6ParamsE --------------------------
	.section	.nv.constant0._ZN7cutlass13device_kernelINS_4gemm6kernel13GemmUniversalIN4cute5tupleIJiiiiEEENS1_10collective13CollectiveMmaINS1_34MainloopSm90TmaGmmaWarpSpecializedILi6ENS5_IJNS4_1CILi1EEESB_SB_EEENS1_35KernelTmaWarpSpecializedCooperativeEEENS5_IJNSA_ILi128EEESF_NSA_ILi64EEEEEENS_6half_tENS5_IJlSB_lEEESI_SJ_NS4_8TiledMMAINS4_8MMA_AtomIJNS4_4SM904GMMA26MMA_64x128x16_F32F16F16_SSILNSN_5MajorE0ELSP_0ELNSN_7ScaleInE1ELSQ_1EEEEEENS4_6LayoutINS5_IJNSA_ILi2EEESB_SB_EEENS5_IJSB_NSA_ILi0EEESW_EEEEENS5_IJNS4_10UnderscoreESZ_SZ_EEEEENS4_13SM90_TMA_LOADENS4_14ComposedLayoutINS4_7SwizzleILi3ELi4ELi3EEENS4_18smem_ptr_flag_bitsILi16EEENST_INS5_IJNSA_ILi8EEESG_EEENS5_IJSG_SB_EEEEEEEvNS4_8identityES12_S1C_vS1D_EENS_8epilogue10collective6detail29Sm90TmaWarpSpecializedAdapterINS1G_15DefaultEpilogueISI_SJ_SJ_NS1F_6thread17LinearCombinationISI_Li1EffLNS1K_9ScaleType4KindE0ELNS_15FloatRoundStyleE2ESI_EENS1_15EpilogueDefaultEEEEEvvEEEEvNT_6ParamsE,"a",@progbits
	.sectionflags	@""
	.align	4
.nv.constant0._ZN7cutlass13device_kernelINS_4gemm6kernel13GemmUniversalIN4cute5tupleIJiiiiEEENS1_10collective13CollectiveMmaINS1_34MainloopSm90TmaGmmaWarpSpecializedILi6ENS5_IJNS4_1CILi1EEESB_SB_EEENS1_35KernelTmaWarpSpecializedCooperativeEEENS5_IJNSA_ILi128EEESF_NSA_ILi64EEEEEENS_6half_tENS5_IJlSB_lEEESI_SJ_NS4_8TiledMMAINS4_8MMA_AtomIJNS4_4SM904GMMA26MMA_64x128x16_F32F16F16_SSILNSN_5MajorE0ELSP_0ELNSN_7ScaleInE1ELSQ_1EEEEEENS4_6LayoutINS5_IJNSA_ILi2EEESB_SB_EEENS5_IJSB_NSA_ILi0EEESW_EEEEENS5_IJNS4_10UnderscoreESZ_SZ_EEEEENS4_13SM90_TMA_LOADENS4_14ComposedLayoutINS4_7SwizzleILi3ELi4ELi3EEENS4_18smem_ptr_flag_bitsILi16EEENST_INS5_IJNSA_ILi8EEESG_EEENS5_IJSG_SB_EEEEEEEvNS4_8identityES12_S1C_vS1D_EENS_8epilogue10collective6detail29Sm90TmaWarpSpecializedAdapterINS1G_15DefaultEpilogueISI_SJ_SJ_NS1F_6thread17LinearCombinationISI_Li1EffLNS1K_9ScaleType4KindE0ELNS_15FloatRoundStyleE2ESI_EENS1_15EpilogueDefaultEEEEEvvEEEEvNT_6ParamsE:
	.zero		1664


//--------------------- SYMBOLS --------------------------

	.type		.nv.reservedSmem.offset0,@object
	.size		.nv.reservedSmem.offset0,0x4
	.type		__assertfail,@function
